//
// Generated by NVIDIA NVVM Compiler
//
// Compiler Build ID: CL-36424714
// Cuda compilation tools, release 13.0, V13.0.88
// Based on NVVM 20.0.0
//

.version 9.0
.target sm_100
.address_size 64

	// .globl	_Z9LayerNormPKfPfii
.extern .shared .align 16 .b8 shared[];

.visible .entry _Z9LayerNormPKfPfii(
	.param .u64 .ptr .align 1 _Z9LayerNormPKfPfii_param_0,
	.param .u64 .ptr .align 1 _Z9LayerNormPKfPfii_param_1,
	.param .u32 _Z9LayerNormPKfPfii_param_2,
	.param .u32 _Z9LayerNormPKfPfii_param_3
)
{
	.reg .pred 	%p<24>;
	.reg .b32 	%r<95>;
	.reg .b32 	%f<159>;
	.reg .b64 	%rd<9>;

	ld.param.u64 	%rd3, [_Z9LayerNormPKfPfii_param_0];
	ld.param.u64 	%rd4, [_Z9LayerNormPKfPfii_param_1];
	ld.param.u32 	%r45, [_Z9LayerNormPKfPfii_param_2];
	ld.param.u32 	%r44, [_Z9LayerNormPKfPfii_param_3];
	mov.u32 	%r46, %ctaid.x;
	mov.u32 	%r47, %ntid.x;
	mov.u32 	%r48, %tid.x;
	mad.lo.s32 	%r1, %r46, %r47, %r48;
	setp.ge.s32 	%p1, %r1, %r45;
	@%p1 bra 	$L__BB0_32;
	mov.u32 	%r94, %tid.y;
	setp.ge.s32 	%p2, %r94, %r44;
	@%p2 bra 	$L__BB0_4;
	mul.lo.s32 	%r3, %r44, %r1;
	mov.u32 	%r4, %ntid.y;
	cvta.to.global.u64 	%rd1, %rd3;
	mov.u32 	%r51, shared;
	mov.u32 	%r81, %r94;
$L__BB0_3:
	add.s32 	%r49, %r81, %r3;
	mul.wide.s32 	%rd5, %r49, 4;
	add.s64 	%rd6, %rd1, %rd5;
	ld.global.f32 	%f30, [%rd6];
	shl.b32 	%r50, %r81, 2;
	add.s32 	%r52, %r51, %r50;
	st.shared.f32 	[%r52], %f30;
	add.s32 	%r81, %r81, %r4;
	setp.lt.s32 	%p3, %r81, %r44;
	@%p3 bra 	$L__BB0_3;
$L__BB0_4:
	bar.sync 	0;
	setp.lt.s32 	%p4, %r44, 1;
	mov.f32 	%f150, 0f00000000;
	@%p4 bra 	$L__BB0_17;
	and.b32  	%r7, %r44, 15;
	setp.lt.u32 	%p5, %r44, 16;
	mov.f32 	%f150, 0f00000000;
	mov.b32 	%r85, 0;
	@%p5 bra 	$L__BB0_8;
	and.b32  	%r85, %r44, 2147483632;
	mov.u32 	%r55, shared;
	add.s32 	%r82, %r55, 32;
	neg.s32 	%r83, %r85;
	mov.f32 	%f150, 0f00000000;
$L__BB0_7:
	.pragma "nounroll";
	ld.shared.v4.f32 	{%f35, %f36, %f37, %f38}, [%r82+-32];
	add.f32 	%f39, %f150, %f35;
	add.f32 	%f40, %f39, %f36;
	add.f32 	%f41, %f40, %f37;
	add.f32 	%f42, %f41, %f38;
	ld.shared.v4.f32 	{%f43, %f44, %f45, %f46}, [%r82+-16];
	add.f32 	%f47, %f42, %f43;
	add.f32 	%f48, %f47, %f44;
	add.f32 	%f49, %f48, %f45;
	add.f32 	%f50, %f49, %f46;
	ld.shared.v4.f32 	{%f51, %f52, %f53, %f54}, [%r82];
	add.f32 	%f55, %f50, %f51;
	add.f32 	%f56, %f55, %f52;
	add.f32 	%f57, %f56, %f53;
	add.f32 	%f58, %f57, %f54;
	ld.shared.v4.f32 	{%f59, %f60, %f61, %f62}, [%r82+16];
	add.f32 	%f63, %f58, %f59;
	add.f32 	%f64, %f63, %f60;
	add.f32 	%f65, %f64, %f61;
	add.f32 	%f150, %f65, %f62;
	add.s32 	%r83, %r83, 16;
	add.s32 	%r82, %r82, 64;
	setp.ne.s32 	%p6, %r83, 0;
	@%p6 bra 	$L__BB0_7;
$L__BB0_8:
	setp.eq.s32 	%p7, %r7, 0;
	@%p7 bra 	$L__BB0_17;
	and.b32  	%r15, %r44, 7;
	setp.lt.u32 	%p8, %r7, 8;
	@%p8 bra 	$L__BB0_11;
	shl.b32 	%r56, %r85, 2;
	mov.u32 	%r57, shared;
	add.s32 	%r58, %r57, %r56;
	ld.shared.f32 	%f67, [%r58];
	add.f32 	%f68, %f150, %f67;
	ld.shared.f32 	%f69, [%r58+4];
	add.f32 	%f70, %f68, %f69;
	ld.shared.f32 	%f71, [%r58+8];
	add.f32 	%f72, %f70, %f71;
	ld.shared.f32 	%f73, [%r58+12];
	add.f32 	%f74, %f72, %f73;
	ld.shared.f32 	%f75, [%r58+16];
	add.f32 	%f76, %f74, %f75;
	ld.shared.f32 	%f77, [%r58+20];
	add.f32 	%f78, %f76, %f77;
	ld.shared.f32 	%f79, [%r58+24];
	add.f32 	%f80, %f78, %f79;
	ld.shared.f32 	%f81, [%r58+28];
	add.f32 	%f150, %f80, %f81;
	add.s32 	%r85, %r85, 8;
$L__BB0_11:
	setp.eq.s32 	%p9, %r15, 0;
	@%p9 bra 	$L__BB0_17;
	and.b32  	%r18, %r44, 3;
	setp.lt.u32 	%p10, %r15, 4;
	@%p10 bra 	$L__BB0_14;
	shl.b32 	%r59, %r85, 2;
	mov.u32 	%r60, shared;
	add.s32 	%r61, %r60, %r59;
	ld.shared.f32 	%f83, [%r61];
	add.f32 	%f84, %f150, %f83;
	ld.shared.f32 	%f85, [%r61+4];
	add.f32 	%f86, %f84, %f85;
	ld.shared.f32 	%f87, [%r61+8];
	add.f32 	%f88, %f86, %f87;
	ld.shared.f32 	%f89, [%r61+12];
	add.f32 	%f150, %f88, %f89;
	add.s32 	%r85, %r85, 4;
$L__BB0_14:
	setp.eq.s32 	%p11, %r18, 0;
	@%p11 bra 	$L__BB0_17;
	shl.b32 	%r62, %r85, 2;
	mov.u32 	%r63, shared;
	add.s32 	%r88, %r63, %r62;
	neg.s32 	%r87, %r18;
$L__BB0_16:
	.pragma "nounroll";
	ld.shared.f32 	%f90, [%r88];
	add.f32 	%f150, %f150, %f90;
	add.s32 	%r88, %r88, 4;
	add.s32 	%r87, %r87, 1;
	setp.ne.s32 	%p12, %r87, 0;
	@%p12 bra 	$L__BB0_16;
$L__BB0_17:
	setp.lt.s32 	%p13, %r44, 1;
	cvt.rn.f32.s32 	%f14, %r44;
	div.rn.f32 	%f15, %f150, %f14;
	mov.f32 	%f158, 0f00000000;
	@%p13 bra 	$L__BB0_29;
	and.b32  	%r27, %r44, 7;
	setp.lt.u32 	%p14, %r44, 8;
	mov.f32 	%f158, 0f00000000;
	mov.b32 	%r92, 0;
	@%p14 bra 	$L__BB0_21;
	and.b32  	%r92, %r44, 2147483640;
	mov.u32 	%r66, shared;
	add.s32 	%r89, %r66, 16;
	neg.s32 	%r90, %r92;
	mov.f32 	%f158, 0f00000000;
$L__BB0_20:
	.pragma "nounroll";
	ld.shared.v4.f32 	{%f95, %f96, %f97, %f98}, [%r89+-16];
	sub.f32 	%f99, %f95, %f15;
	fma.rn.f32 	%f100, %f99, %f99, %f158;
	sub.f32 	%f101, %f96, %f15;
	fma.rn.f32 	%f102, %f101, %f101, %f100;
	sub.f32 	%f103, %f97, %f15;
	fma.rn.f32 	%f104, %f103, %f103, %f102;
	sub.f32 	%f105, %f98, %f15;
	fma.rn.f32 	%f106, %f105, %f105, %f104;
	ld.shared.v4.f32 	{%f107, %f108, %f109, %f110}, [%r89];
	sub.f32 	%f111, %f107, %f15;
	fma.rn.f32 	%f112, %f111, %f111, %f106;
	sub.f32 	%f113, %f108, %f15;
	fma.rn.f32 	%f114, %f113, %f113, %f112;
	sub.f32 	%f115, %f109, %f15;
	fma.rn.f32 	%f116, %f115, %f115, %f114;
	sub.f32 	%f117, %f110, %f15;
	fma.rn.f32 	%f158, %f117, %f117, %f116;
	add.s32 	%r90, %r90, 8;
	add.s32 	%r89, %r89, 32;
	setp.ne.s32 	%p15, %r90, 0;
	@%p15 bra 	$L__BB0_20;
$L__BB0_21:
	setp.eq.s32 	%p16, %r27, 0;
	@%p16 bra 	$L__BB0_29;
	and.b32  	%r35, %r44, 3;
	setp.lt.u32 	%p17, %r27, 4;
	@%p17 bra 	$L__BB0_24;
	shl.b32 	%r67, %r92, 2;
	mov.u32 	%r68, shared;
	add.s32 	%r69, %r68, %r67;
	ld.shared.f32 	%f119, [%r69];
	sub.f32 	%f120, %f119, %f15;
	fma.rn.f32 	%f121, %f120, %f120, %f158;
	ld.shared.f32 	%f122, [%r69+4];
	sub.f32 	%f123, %f122, %f15;
	fma.rn.f32 	%f124, %f123, %f123, %f121;
	ld.shared.f32 	%f125, [%r69+8];
	sub.f32 	%f126, %f125, %f15;
	fma.rn.f32 	%f127, %f126, %f126, %f124;
	ld.shared.f32 	%f128, [%r69+12];
	sub.f32 	%f129, %f128, %f15;
	fma.rn.f32 	%f158, %f129, %f129, %f127;
	add.s32 	%r92, %r92, 4;
$L__BB0_24:
	setp.eq.s32 	%p18, %r35, 0;
	@%p18 bra 	$L__BB0_29;
	setp.eq.s32 	%p19, %r35, 1;
	@%p19 bra 	$L__BB0_27;
	shl.b32 	%r70, %r92, 2;
	mov.u32 	%r71, shared;
	add.s32 	%r72, %r71, %r70;
	ld.shared.f32 	%f131, [%r72];
	sub.f32 	%f132, %f131, %f15;
	fma.rn.f32 	%f133, %f132, %f132, %f158;
	ld.shared.f32 	%f134, [%r72+4];
	sub.f32 	%f135, %f134, %f15;
	fma.rn.f32 	%f158, %f135, %f135, %f133;
	add.s32 	%r92, %r92, 2;
$L__BB0_27:
	and.b32  	%r73, %r44, 1;
	setp.eq.b32 	%p20, %r73, 1;
	not.pred 	%p21, %p20;
	@%p21 bra 	$L__BB0_29;
	shl.b32 	%r74, %r92, 2;
	mov.u32 	%r75, shared;
	add.s32 	%r76, %r75, %r74;
	ld.shared.f32 	%f136, [%r76];
	sub.f32 	%f137, %f136, %f15;
	fma.rn.f32 	%f158, %f137, %f137, %f158;
$L__BB0_29:
	setp.ge.s32 	%p22, %r94, %r44;
	div.rn.f32 	%f138, %f158, %f14;
	add.f32 	%f28, %f138, 0f33D6BF95;
	@%p22 bra 	$L__BB0_32;
	mul.lo.s32 	%r40, %r44, %r1;
	mov.u32 	%r41, %ntid.y;
	cvta.to.global.u64 	%rd2, %rd4;
	sqrt.rn.f32 	%f29, %f28;
	mov.u32 	%r78, shared;
$L__BB0_31:
	shl.b32 	%r77, %r94, 2;
	add.s32 	%r79, %r78, %r77;
	ld.shared.f32 	%f139, [%r79];
	sub.f32 	%f140, %f139, %f15;
	div.rn.f32 	%f141, %f140, %f29;
	add.s32 	%r80, %r94, %r40;
	mul.wide.s32 	%rd7, %r80, 4;
	add.s64 	%rd8, %rd2, %rd7;
	st.global.f32 	[%rd8], %f141;
	add.s32 	%r94, %r94, %r41;
	setp.lt.s32 	%p23, %r94, %r44;
	@%p23 bra 	$L__BB0_31;
$L__BB0_32:
	ret;

}


// ===== COMPILED SASS (sm_100) =====

	.target	sm_100

	.elftype	@"ET_EXEC"


//--------------------- .note.nv.tkinfo           --------------------------
	.section	.note.nv.tkinfo,"",@"SHT_NOTE"
	.sectionflags	@"SHF_NOTE_NV_TKINFO"
	.tkinfo
        /*0018*/ 	.word	0x00000002
        /*0030*/ 	.string	""
        /*0030*/ 	.string	"ptxas"
        /*0030*/ 	.string	"Cuda compilation tools, release 13.0, V13.0.88"
        /*0030*/ 	.string	"Build cuda_13.0.r13.0/compiler.36424714_0"
        /*0030*/ 	.string	"-arch sm_100 -m 64 "



//--------------------- .note.nv.cuinfo           --------------------------
	.section	.note.nv.cuinfo,"",@"SHT_NOTE"
	.sectionflags	@"SHF_NOTE_NV_CUINFO"
        /*0018*/ 	.short	0x0002
        /*001a*/ 	.short	0x0064
        /*001c*/ 	.short	0x0082
	.zero		2


//--------------------- .nv.info                  --------------------------
	.section	.nv.info,"",@"SHT_CUDA_INFO"
	.align	4


	//----- nvinfo : EIATTR_REGCOUNT
	.align		4
        /*0000*/ 	.byte	0x04, 0x2f
        /*0002*/ 	.short	(.L_1 - .L_0)
	.align		4
.L_0:
        /*0004*/ 	.word	index@(_Z9LayerNormPKfPfii)
        /*0008*/ 	.word	0x0000001a


	//----- nvinfo : EIATTR_FRAME_SIZE
	.align		4
.L_1:
        /*000c*/ 	.byte	0x04, 0x11
        /*000e*/ 	.short	(.L_3 - .L_2)
	.align		4
.L_2:
        /*0010*/ 	.word	index@($__internal_1_$__cuda_sm3x_div_rn_noftz_f32_slowpath)
        /*0014*/ 	.word	0x00000000


	//----- nvinfo : EIATTR_FRAME_SIZE
	.align		4
.L_3:
        /*0018*/ 	.byte	0x04, 0x11
        /*001a*/ 	.short	(.L_5 - .L_4)
	.align		4
.L_4:
        /*001c*/ 	.word	index@($__internal_0_$__cuda_sm20_sqrt_rn_f32_slowpath)
        /*0020*/ 	.word	0x00000000


	//----- nvinfo : EIATTR_FRAME_SIZE
	.align		4
.L_5:
        /*0024*/ 	.byte	0x04, 0x11
        /*0026*/ 	.short	(.L_7 - .L_6)
	.align		4
.L_6:
        /*0028*/ 	.word	index@(_Z9LayerNormPKfPfii)
        /*002c*/ 	.word	0x00000000


	//----- nvinfo : EIATTR_MIN_STACK_SIZE
	.align		4
.L_7:
        /*0030*/ 	.byte	0x04, 0x12
        /*0032*/ 	.short	(.L_9 - .L_8)
	.align		4
.L_8:
        /*0034*/ 	.word	index@(_Z9LayerNormPKfPfii)
        /*0038*/ 	.word	0x00000000
.L_9:


//--------------------- .nv.compat                --------------------------
	.section	.nv.compat,"",@"SHT_CUDA_COMPAT_INFO"
	.align	4
        /*0000*/ 	.byte	0x02, 0x09, 0x00, 0x00, 0x02, 0x02, 0x01, 0x00, 0x02, 0x05, 0x05, 0x00, 0x03, 0x07, 0x01, 0x01
        /*0010*/ 	.byte	0x02, 0x03, 0x00, 0x00, 0x02, 0x06, 0x01, 0x00, 0x04, 0x0b, 0x08, 0x00, 0x01, 0x00, 0x00, 0x00
        /*0020*/ 	.byte	0x00, 0x00, 0x00, 0x00


//--------------------- .nv.info._Z9LayerNormPKfPfii --------------------------
	.section	.nv.info._Z9LayerNormPKfPfii,"",@"SHT_CUDA_INFO"
	.sectionflags	@""
	.align	4


	//----- nvinfo : EIATTR_CUDA_API_VERSION
	.align		4
        /*0000*/ 	.byte	0x04, 0x37
        /*0002*/ 	.short	(.L_11 - .L_10)
.L_10:
        /*0004*/ 	.word	0x00000082


	//----- nvinfo : EIATTR_KPARAM_INFO
	.align		4
.L_11:
        /*0008*/ 	.byte	0x04, 0x17
        /*000a*/ 	.short	(.L_13 - .L_12)
.L_12:
        /*000c*/ 	.word	0x00000000
        /*0010*/ 	.short	0x0003
        /*0012*/ 	.short	0x0014
        /*0014*/ 	.byte	0x00, 0xf0, 0x11, 0x00


	//----- nvinfo : EIATTR_KPARAM_INFO
	.align		4
.L_13:
        /*0018*/ 	.byte	0x04, 0x17
        /*001a*/ 	.short	(.L_15 - .L_14)
.L_14:
        /*001c*/ 	.word	0x00000000
        /*0020*/ 	.short	0x0002
        /*0022*/ 	.short	0x0010
        /*0024*/ 	.byte	0x00, 0xf0, 0x11, 0x00


	//----- nvinfo : EIATTR_KPARAM_INFO
	.align		4
.L_15:
        /*0028*/ 	.byte	0x04, 0x17
        /*002a*/ 	.short	(.L_17 - .L_16)
.L_16:
        /*002c*/ 	.word	0x00000000
        /*0030*/ 	.short	0x0001
        /*0032*/ 	.short	0x0008
        /*0034*/ 	.byte	0x00, 0xf5, 0x21, 0x00


	//----- nvinfo : EIATTR_KPARAM_INFO
	.align		4
.L_17:
        /*0038*/ 	.byte	0x04, 0x17
        /*003a*/ 	.short	(.L_19 - .L_18)
.L_18:
        /*003c*/ 	.word	0x00000000
        /*0040*/ 	.short	0x0000
        /*0042*/ 	.short	0x0000
        /*0044*/ 	.byte	0x00, 0xf5, 0x21, 0x00


	//----- nvinfo : EIATTR_SPARSE_MMA_MASK
	.align		4
.L_19:
        /*0048*/ 	.byte	0x03, 0x50
        /*004a*/ 	.short	0x0000


	//----- nvinfo : EIATTR_MAXREG_COUNT
	.align		4
        /*004c*/ 	.byte	0x03, 0x1b
        /*004e*/ 	.short	0x00ff


	//----- nvinfo : EIATTR_NUM_BARRIERS
	.align		4
        /*0050*/ 	.byte	0x02, 0x4c
        /*0052*/ 	.byte	0x01
	.zero		1


	//----- nvinfo : EIATTR_MERCURY_ISA_VERSION
	.align		4
        /*0054*/ 	.byte	0x03, 0x5f
        /*0056*/ 	.short	0x0101


	//----- nvinfo : EIATTR_VRC_CTA_INIT_COUNT
	.align		4
        /*0058*/ 	.byte	0x02, 0x4a
	.zero		1
	.zero		1


	//----- nvinfo : EIATTR_EXIT_INSTR_OFFSETS
	.align		4
        /*005c*/ 	.byte	0x04, 0x1c
        /*005e*/ 	.short	(.L_21 - .L_20)


	//   ....[0]....
.L_20:
        /*0060*/ 	.word	0x00000070


	//   ....[1]....
        /*0064*/ 	.word	0x00000e40


	//   ....[2]....
        /*0068*/ 	.word	0x00001110


	//----- nvinfo : EIATTR_CRS_STACK_SIZE
	.align		4
.L_21:
        /*006c*/ 	.byte	0x04, 0x1e
        /*006e*/ 	.short	(.L_23 - .L_22)
.L_22:
        /*0070*/ 	.word	0x00000000


	//----- nvinfo : EIATTR_CBANK_PARAM_SIZE
	.align		4
.L_23:
        /*0074*/ 	.byte	0x03, 0x19
        /*0076*/ 	.short	0x0018


	//----- nvinfo : EIATTR_PARAM_CBANK
	.align		4
        /*0078*/ 	.byte	0x04, 0x0a
        /*007a*/ 	.short	(.L_25 - .L_24)
	.align		4
.L_24:
        /*007c*/ 	.word	index@(.nv.constant0._Z9LayerNormPKfPfii)
        /*0080*/ 	.short	0x0380
        /*0082*/ 	.short	0x0018


	//----- nvinfo : EIATTR_SW_WAR
	.align		4
.L_25:
        /*0084*/ 	.byte	0x04, 0x36
        /*0086*/ 	.short	(.L_27 - .L_26)
.L_26:
        /*0088*/ 	.word	0x00000008
.L_27:


//--------------------- .nv.callgraph             --------------------------
	.section	.nv.callgraph,"",@"SHT_CUDA_CALLGRAPH"
	.align	4
	.sectionentsize	8
	.align		4
        /*0000*/ 	.word	0x00000000
	.align		4
        /*0004*/ 	.word	0xffffffff
	.align		4
        /*0008*/ 	.word	0x00000000
	.align		4
        /*000c*/ 	.word	0xfffffffe
	.align		4
        /*0010*/ 	.word	0x00000000
	.align		4
        /*0014*/ 	.word	0xfffffffd
	.align		4
        /*0018*/ 	.word	0x00000000
	.align		4
        /*001c*/ 	.word	0xfffffffc


//--------------------- .text._Z9LayerNormPKfPfii --------------------------
	.section	.text._Z9LayerNormPKfPfii,"ax",@progbits
	.align	128
        .global         _Z9LayerNormPKfPfii
        .type           _Z9LayerNormPKfPfii,@function
        .size           _Z9LayerNormPKfPfii,(.L_x_38 - _Z9LayerNormPKfPfii)
        .other          _Z9LayerNormPKfPfii,@"STO_CUDA_ENTRY STV_DEFAULT"
_Z9LayerNormPKfPfii:
.text._Z9LayerNormPKfPfii:
[----:B------:R-:W-:Y:S01]  /*0000*/  LDC R1, c[0x0][0x37c] ;  /* 0x0000df00ff017b82 */ /* 0x000fe20000000800 */
[----:B------:R-:W0:Y:S07]  /*0010*/  S2R R3, SR_TID.X ;  /* 0x0000000000037919 */ /* 0x000e2e0000002100 */
[----:B------:R-:W0:Y:S01]  /*0020*/  S2UR UR4, SR_CTAID.X ;  /* 0x00000000000479c3 */ /* 0x000e220000002500 */
[----:B------:R-:W1:Y:S07]  /*0030*/  LDCU UR5, c[0x0][0x390] ;  /* 0x00007200ff0577ac */ /* 0x000e6e0008000800 */
[----:B------:R-:W0:Y:S02]  /*0040*/  LDC R2, c[0x0][0x360] ;  /* 0x0000d800ff027b82 */ /* 0x000e240000000800 */
[----:B0-----:R-:W-:-:S05]  /*0050*/  IMAD R2, R2, UR4, R3 ;  /* 0x0000000402027c24 */ /* 0x001fca000f8e0203 */
[----:B-1----:R-:W-:-:S13]  /*0060*/  ISETP.GE.AND P0, PT, R2, UR5, PT ;  /* 0x0000000502007c0c */ /* 0x002fda000bf06270 */
[----:B------:R-:W-:Y:S05]  /*0070*/  @P0 EXIT ;  /* 0x000000000000094d */ /* 0x000fea0003800000 */
[----:B------:R-:W0:Y:S01]  /*0080*/  S2R R5, SR_TID.Y ;  /* 0x0000000000057919 */ /* 0x000e220000002200 */
[----:B------:R-:W0:Y:S01]  /*0090*/  LDCU UR11, c[0x0][0x394] ;  /* 0x00007280ff0b77ac */ /* 0x000e220008000800 */
[----:B------:R-:W-:Y:S01]  /*00a0*/  BSSY.RECONVERGENT B0, `(.L_x_0) ;  /* 0x0000012000007945 */ /* 0x000fe20003800200 */
[----:B------:R-:W1:Y:S01]  /*00b0*/  LDCU.64 UR8, c[0x0][0x358] ;  /* 0x00006b00ff0877ac */ /* 0x000e620008000a00 */
[----:B0-----:R-:W-:-:S13]  /*00c0*/  ISETP.GE.AND P0, PT, R5, UR11, PT ;  /* 0x0000000b05007c0c */ /* 0x001fda000bf06270 */
[----:B-1----:R-:W-:Y:S05]  /*00d0*/  @P0 BRA `(.L_x_1) ;  /* 0x0000000000380947 */ /* 0x002fea0003800000 */
[----:B------:R-:W0:Y:S01]  /*00e0*/  S2R R3, SR_CgaCtaId ;  /* 0x0000000000037919 */ /* 0x000e220000008800 */
[----:B------:R-:W1:Y:S01]  /*00f0*/  LDC R4, c[0x0][0x364] ;  /* 0x0000d900ff047b82 */ /* 0x000e620000000800 */
[----:B------:R-:W-:-:S07]  /*0100*/  MOV R0, 0x400 ;  /* 0x0000040000007802 */ /* 0x000fce0000000f00 */
[----:B------:R-:W2:Y:S01]  /*0110*/  LDC.64 R8, c[0x0][0x380] ;  /* 0x0000e000ff087b82 */ /* 0x000ea20000000a00 */
[----:B0-----:R-:W-:Y:S02]  /*0120*/  LEA R0, R3, R0, 0x18 ;  /* 0x0000000003007211 */ /* 0x001fe400078ec0ff */
[----:B------:R-:W-:-:S07]  /*0130*/  MOV R3, R5 ;  /* 0x0000000500037202 */ /* 0x000fce0000000f00 */
.L_x_2:
[----:B------:R-:W-:-:S04]  /*0140*/  IMAD R7, R2, UR11, R3 ;  /* 0x0000000b02077c24 */ /* 0x000fc8000f8e0203 */
[----:B0-2---:R-:W-:-:S06]  /*0150*/  IMAD.WIDE R6, R7, 0x4, R8 ;  /* 0x0000000407067825 */ /* 0x005fcc00078e0208 */
[----:B------:R-:W2:Y:S01]  /*0160*/  LDG.E R6, desc[UR8][R6.64] ;  /* 0x0000000806067981 */ /* 0x000ea2000c1e1900 */
[----:B------:R-:W-:Y:S02]  /*0170*/  LEA R11, R3, R0, 0x2 ;  /* 0x00000000030b7211 */ /* 0x000fe400078e10ff */
[----:B-1----:R-:W-:-:S04]  /*0180*/  IADD3 R3, PT, PT, R4, R3, RZ ;  /* 0x0000000304037210 */ /* 0x002fc80007ffe0ff */
[----:B------:R-:W-:Y:S01]  /*0190*/  ISETP.GE.AND P0, PT, R3, UR11, PT ;  /* 0x0000000b03007c0c */ /* 0x000fe2000bf06270 */
[----:B--2---:R0:W-:-:S12]  /*01a0*/  STS [R11], R6 ;  /* 0x000000060b007388 */ /* 0x0041d80000000800 */
[----:B------:R-:W-:Y:S05]  /*01b0*/  @!P0 BRA `(.L_x_2) ;  /* 0xfffffffc00e08947 */ /* 0x000fea000383ffff */
.L_x_1:
[----:B------:R-:W-:Y:S05]  /*01c0*/  BSYNC.RECONVERGENT B0 ;  /* 0x0000000000007941 */ /* 0x000fea0003800200 */
.L_x_0:
[----:B------:R-:W-:Y:S01]  /*01d0*/  BAR.SYNC.DEFER_BLOCKING 0x0 ;  /* 0x0000000000007b1d */ /* 0x000fe20000010000 */
[----:B------:R-:W-:Y:S01]  /*01e0*/  UISETP.GE.AND UP0, UPT, UR11, 0x1, UPT ;  /* 0x000000010b00788c */ /* 0x000fe2000bf06270 */
[----:B------:R-:W-:-:S08]  /*01f0*/  HFMA2 R3, -RZ, RZ, 0, 0 ;  /* 0x00000000ff037431 */ /* 0x000fd000000001ff */
[----:B------:R-:W-:Y:S05]  /*0200*/  BRA.U !UP0, `(.L_x_3) ;  /* 0x0000000508507547 */ /* 0x000fea000b800000 */
[----:B------:R-:W-:Y:S01]  /*0210*/  UISETP.GE.U32.AND UP2, UPT, UR11, 0x10, UPT ;  /* 0x000000100b00788c */ /* 0x000fe2000bf46070 */
[----:B------:R-:W-:Y:S01]  /*0220*/  MOV R3, RZ ;  /* 0x000000ff00037202 */ /* 0x000fe20000000f00 */
[----:B------:R-:W-:Y:S01]  /*0230*/  ULOP3.LUT UR7, UR11, 0xf, URZ, 0xc0, !UPT ;  /* 0x0000000f0b077892 */ /* 0x000fe2000f8ec0ff */
[----:B------:R-:W-:-:S03]  /*0240*/  UMOV UR4, URZ ;  /* 0x000000ff00047c82 */ /* 0x000fc60008000000 */
[----:B------:R-:W-:-:S03]  /*0250*/  UISETP.NE.AND UP1, UPT, UR7, URZ, UPT ;  /* 0x000000ff0700728c */ /* 0x000fc6000bf25270 */
[----:B------:R-:W-:Y:S08]  /*0260*/  BRA.U !UP2, `(.L_x_4) ;  /* 0x000000010a7c7547 */ /* 0x000ff0000b800000 */
[----:B------:R-:W1:Y:S01]  /*0270*/  S2UR UR6, SR_CgaCtaId ;  /* 0x00000000000679c3 */ /* 0x000e620000008800 */
[----:B------:R-:W-:Y:S01]  /*0280*/  UMOV UR5, 0x400 ;  /* 0x0000040000057882 */ /* 0x000fe20000000000 */
[----:B------:R-:W-:Y:S01]  /*0290*/  ULOP3.LUT UR4, UR11, 0x7ffffff0, URZ, 0xc0, !UPT ;  /* 0x7ffffff00b047892 */ /* 0x000fe2000f8ec0ff */
[----:B------:R-:W-:Y:S01]  /*02a0*/  MOV R3, RZ ;  /* 0x000000ff00037202 */ /* 0x000fe20000000f00 */
[----:B-1----:R-:W-:Y:S02]  /*02b0*/  ULEA UR5, UR6, UR5, 0x18 ;  /* 0x0000000506057291 */ /* 0x002fe4000f8ec0ff */
[----:B------:R-:W-:Y:S02]  /*02c0*/  UIADD3 UR6, UPT, UPT, -UR4, URZ, URZ ;  /* 0x000000ff04067290 */ /* 0x000fe4000fffe1ff */
[----:B------:R-:W-:-:S12]  /*02d0*/  UIADD3 UR5, UPT, UPT, UR5, 0x20, URZ ;  /* 0x0000002005057890 */ /* 0x000fd8000fffe0ff */
.L_x_5:
[----:B0-----:R-:W0:Y:S01]  /*02e0*/  LDS.128 R8, [UR5+-0x20] ;  /* 0xffffe005ff087984 */ /* 0x001e220008000c00 */
[----:B------:R-:W-:-:S03]  /*02f0*/  UIADD3 UR6, UPT, UPT, UR6, 0x10, URZ ;  /* 0x0000001006067890 */ /* 0x000fc6000fffe0ff */
[----:B------:R-:W1:Y:S01]  /*0300*/  LDS.128 R16, [UR5+-0x10] ;  /* 0xfffff005ff107984 */ /* 0x000e620008000c00 */
[----:B------:R-:W-:-:S03]  /*0310*/  UISETP.NE.AND UP2, UPT, UR6, URZ, UPT ;  /* 0x000000ff0600728c */ /* 0x000fc6000bf45270 */
[----:B------:R-:W2:Y:S04]  /*0320*/  LDS.128 R12, [UR5] ;  /* 0x00000005ff0c7984 */ /* 0x000ea80008000c00 */
[----:B------:R-:W3:Y:S01]  /*0330*/  LDS.128 R20, [UR5+0x10] ;  /* 0x00001005ff147984 */ /* 0x000ee20008000c00 */
[----:B------:R-:W-:Y:S01]  /*0340*/  UIADD3 UR5, UPT, UPT, UR5, 0x40, URZ ;  /* 0x0000004005057890 */ /* 0x000fe2000fffe0ff */
[----:B0-----:R-:W-:-:S04]  /*0350*/  FADD R8, R8, R3 ;  /* 0x0000000308087221 */ /* 0x001fc80000000000 */
[----:B------:R-:W-:-:S04]  /*0360*/  FADD R9, R9, R8 ;  /* 0x0000000809097221 */ /* 0x000fc80000000000 */
[----:B------:R-:W-:-:S04]  /*0370*/  FADD R10, R10, R9 ;  /* 0x000000090a0a7221 */ /* 0x000fc80000000000 */
[----:B------:R-:W-:-:S04]  /*0380*/  FADD R11, R11, R10 ;  /* 0x0000000a0b0b7221 */ /* 0x000fc80000000000 */
[----:B-1----:R-:W-:-:S04]  /*0390*/  FADD R16, R11, R16 ;  /* 0x000000100b107221 */ /* 0x002fc80000000000 */
[----:B------:R-:W-:-:S04]  /*03a0*/  FADD R17, R17, R16 ;  /* 0x0000001011117221 */ /* 0x000fc80000000000 */
[----:B------:R-:W-:-:S04]  /*03b0*/  FADD R18, R18, R17 ;  /* 0x0000001112127221 */ /* 0x000fc80000000000 */
[----:B------:R-:W-:-:S04]  /*03c0*/  FADD R19, R19, R18 ;  /* 0x0000001213137221 */ /* 0x000fc80000000000 */
[----:B--2---:R-:W-:-:S04]  /*03d0*/  FADD R12, R19, R12 ;  /* 0x0000000c130c7221 */ /* 0x004fc80000000000 */
[----:B------:R-:W-:-:S04]  /*03e0*/  FADD R13, R13, R12 ;  /* 0x0000000c0d0d7221 */ /* 0x000fc80000000000 */
[----:B------:R-:W-:-:S04]  /*03f0*/  FADD R14, R14, R13 ;  /* 0x0000000d0e0e7221 */ /* 0x000fc80000000000 */
[----:B------:R-:W-:-:S04]  /*0400*/  FADD R15, R15, R14 ;  /* 0x0000000e0f0f7221 */ /* 0x000fc80000000000 */
[----:B---3--:R-:W-:-:S04]  /*0410*/  FADD R20, R15, R20 ;  /* 0x000000140f147221 */ /* 0x008fc80000000000 */
[----:B------:R-:W-:-:S04]  /*0420*/  FADD R21, R21, R20 ;  /* 0x0000001415157221 */ /* 0x000fc80000000000 */
[----:B------:R-:W-:-:S04]  /*0430*/  FADD R22, R22, R21 ;  /* 0x0000001516167221 */ /* 0x000fc80000000000 */
[----:B------:R-:W-:Y:S01]  /*0440*/  FADD R3, R23, R22 ;  /* 0x0000001617037221 */ /* 0x000fe20000000000 */
[----:B------:R-:W-:Y:S06]  /*0450*/  BRA.U UP2, `(.L_x_5) ;  /* 0xfffffffd02a07547 */ /* 0x000fec000b83ffff */
.L_x_4:
[----:B------:R-:W-:Y:S05]  /*0460*/  BRA.U !UP1, `(.L_x_3) ;  /* 0x0000000109b87547 */ /* 0x000fea000b800000 */
[----:B------:R-:W-:Y:S02]  /*0470*/  UISETP.GE.U32.AND UP1, UPT, UR7, 0x8, UPT ;  /* 0x000000080700788c */ /* 0x000fe4000bf26070 */
[----:B------:R-:W-:-:S04]  /*0480*/  ULOP3.LUT UR10, UR11, 0x7, URZ, 0xc0, !UPT ;  /* 0x000000070b0a7892 */ /* 0x000fc8000f8ec0ff */
[----:B------:R-:W-:-:S03]  /*0490*/  UISETP.NE.AND UP2, UPT, UR10, URZ, UPT ;  /* 0x000000ff0a00728c */ /* 0x000fc6000bf45270 */
[----:B------:R-:W-:Y:S08]  /*04a0*/  BRA.U !UP1, `(.L_x_6) ;  /* 0x00000001093c7547 */ /* 0x000ff0000b800000 */
[----:B------:R-:W1:Y:S01]  /*04b0*/  S2UR UR6, SR_CgaCtaId ;  /* 0x00000000000679c3 */ /* 0x000e620000008800 */
[----:B------:R-:W-:Y:S02]  /*04c0*/  UMOV UR5, 0x400 ;  /* 0x0000040000057882 */ /* 0x000fe40000000000 */
[----:B-1----:R-:W-:-:S04]  /*04d0*/  ULEA UR5, UR6, UR5, 0x18 ;  /* 0x0000000506057291 */ /* 0x002fc8000f8ec0ff */
[----:B------:R-:W-:Y:S02]  /*04e0*/  ULEA UR5, UR4, UR5, 0x2 ;  /* 0x0000000504057291 */ /* 0x000fe4000f8e10ff */
[----:B------:R-:W-:-:S07]  /*04f0*/  UIADD3 UR4, UPT, UPT, UR4, 0x8, URZ ;  /* 0x0000000804047890 */ /* 0x000fce000fffe0ff */
[----:B------:R-:W1:Y:S04]  /*0500*/  LDS.128 R12, [UR5] ;  /* 0x00000005ff0c7984 */ /* 0x000e680008000c00 */
[----:B0-----:R-:W0:Y:S01]  /*0510*/  LDS.128 R8, [UR5+0x10] ;  /* 0x00001005ff087984 */ /* 0x001e220008000c00 */
[----:B-1----:R-:W-:-:S04]  /*0520*/  FADD R12, R3, R12 ;  /* 0x0000000c030c7221 */ /* 0x002fc80000000000 */
[----:B------:R-:W-:-:S04]  /*0530*/  FADD R13, R12, R13 ;  /* 0x0000000d0c0d7221 */ /* 0x000fc80000000000 */
[----:B------:R-:W-:-:S04]  /*0540*/  FADD R14, R13, R14 ;  /* 0x0000000e0d0e7221 */ /* 0x000fc80000000000 */
[----:B------:R-:W-:-:S04]  /*0550*/  FADD R15, R14, R15 ;  /* 0x0000000f0e0f7221 */ /* 0x000fc80000000000 */
[----:B0-----:R-:W-:-:S04]  /*0560*/  FADD R8, R15, R8 ;  /* 0x000000080f087221 */ /* 0x001fc80000000000 */
[----:B------:R-:W-:-:S04]  /*0570*/  FADD R9, R8, R9 ;  /* 0x0000000908097221 */ /* 0x000fc80000000000 */
[----:B------:R-:W-:-:S04]  /*0580*/  FADD R10, R9, R10 ;  /* 0x0000000a090a7221 */ /* 0x000fc80000000000 */
[----:B------:R-:W-:-:S07]  /*0590*/  FADD R3, R10, R11 ;  /* 0x0000000b0a037221 */ /* 0x000fce0000000000 */
.L_x_6:
        /* <DEDUP_REMOVED lines=10> */
[----:B0-----:R-:W0:Y:S02]  /*0640*/  LDS.128 R8, [UR6] ;  /* 0x00000006ff087984 */ /* 0x001e240008000c00 */
[----:B0-----:R-:W-:-:S04]  /*0650*/  FADD R8, R3, R8 ;  /* 0x0000000803087221 */ /* 0x001fc80000000000 */
[----:B------:R-:W-:-:S04]  /*0660*/  FADD R9, R8, R9 ;  /* 0x0000000908097221 */ /* 0x000fc80000000000 */
[----:B------:R-:W-:-:S04]  /*0670*/  FADD R10, R9, R10 ;  /* 0x0000000a090a7221 */ /* 0x000fc80000000000 */
[----:B------:R-:W-:-:S07]  /*0680*/  FADD R3, R10, R11 ;  /* 0x0000000b0a037221 */ /* 0x000fce0000000000 */
.L_x_7:
[----:B------:R-:W-:Y:S05]  /*0690*/  BRA.U !UP2, `(.L_x_3) ;  /* 0x000000010a2c7547 */ /* 0x000fea000b800000 */
[----:B------:R-:W1:Y:S01]  /*06a0*/  S2UR UR7, SR_CgaCtaId ;  /* 0x00000000000779c3 */ /* 0x000e620000008800 */
[----:B------:R-:W-:Y:S01]  /*06b0*/  UMOV UR6, 0x400 ;  /* 0x0000040000067882 */ /* 0x000fe20000000000 */
[----:B------:R-:W-:Y:S02]  /*06c0*/  UIADD3 UR5, UPT, UPT, -UR5, URZ, URZ ;  /* 0x000000ff05057290 */ /* 0x000fe4000fffe1ff */
[----:B-1----:R-:W-:-:S04]  /*06d0*/  ULEA UR6, UR7, UR6, 0x18 ;  /* 0x0000000607067291 */ /* 0x002fc8000f8ec0ff */
[----:B------:R-:W-:-:S12]  /*06e0*/  ULEA UR4, UR4, UR6, 0x2 ;  /* 0x0000000604047291 */ /* 0x000fd8000f8e10ff */
.L_x_8:
[----:B------:R-:W1:Y:S01]  /*06f0*/  LDS R0, [UR4] ;  /* 0x00000004ff007984 */ /* 0x000e620008000800 */
[----:B------:R-:W-:Y:S02]  /*0700*/  UIADD3 UR5, UPT, UPT, UR5, 0x1, URZ ;  /* 0x0000000105057890 */ /* 0x000fe4000fffe0ff */
[----:B------:R-:W-:Y:S02]  /*0710*/  UIADD3 UR4, UPT, UPT, UR4, 0x4, URZ ;  /* 0x0000000404047890 */ /* 0x000fe4000fffe0ff */
[----:B------:R-:W-:Y:S01]  /*0720*/  UISETP.NE.AND UP1, UPT, UR5, URZ, UPT ;  /* 0x000000ff0500728c */ /* 0x000fe2000bf25270 */
[----:B-1----:R-:W-:-:S08]  /*0730*/  FADD R3, R0, R3 ;  /* 0x0000000300037221 */ /* 0x002fd00000000000 */
[----:B------:R-:W-:Y:S05]  /*0740*/  BRA.U UP1, `(.L_x_8) ;  /* 0xfffffffd01e87547 */ /* 0x000fea000b83ffff */
.L_x_3:
[----:B0-----:R-:W-:-:S04]  /*0750*/  I2FP.F32.S32 R6, UR11 ;  /* 0x0000000b00067c45 */ /* 0x001fc80008201400 */
[----:B------:R-:W0:Y:S08]  /*0760*/  MUFU.RCP R7, R6 ;  /* 0x0000000600077308 */ /* 0x000e300000001000 */
[----:B------:R-:W1:Y:S01]  /*0770*/  FCHK P0, R3, R6 ;  /* 0x0000000603007302 */ /* 0x000e620000000000 */
[----:B0-----:R-:W-:-:S04]  /*0780*/  FFMA R0, -R6, R7, 1 ;  /* 0x3f80000006007423 */ /* 0x001fc80000000107 */
[----:B------:R-:W-:-:S04]  /*0790*/  FFMA R0, R7, R0, R7 ;  /* 0x0000000007007223 */ /* 0x000fc80000000007 */
[----:B------:R-:W-:-:S04]  /*07a0*/  FFMA R7, R0, R3, RZ ;  /* 0x0000000300077223 */ /* 0x000fc800000000ff */
[----:B------:R-:W-:-:S04]  /*07b0*/  FFMA R4, -R6, R7, R3 ;  /* 0x0000000706047223 */ /* 0x000fc80000000103 */
[----:B------:R-:W-:Y:S01]  /*07c0*/  FFMA R4, R0, R4, R7 ;  /* 0x0000000400047223 */ /* 0x000fe20000000007 */
[----:B-1----:R-:W-:Y:S06]  /*07d0*/  @!P0 BRA `(.L_x_9) ;  /* 0x0000000000148947 */ /* 0x002fec0003800000 */
[----:B------:R-:W-:Y:S02]  /*07e0*/  MOV R0, R3 ;  /* 0x0000000300007202 */ /* 0x000fe40000000f00 */
[----:B------:R-:W-:Y:S02]  /*07f0*/  MOV R3, R6 ;  /* 0x0000000600037202 */ /* 0x000fe40000000f00 */
[----:B------:R-:W-:-:S07]  /*0800*/  MOV R8, 0x820 ;  /* 0x0000082000087802 */ /* 0x000fce0000000f00 */
[----:B------:R-:W-:Y:S05]  /*0810*/  CALL.REL.NOINC `($__internal_1_$__cuda_sm3x_div_rn_noftz_f32_slowpath) ;  /* 0x0000000800987944 */ /* 0x000fea0003c00000 */
[----:B------:R-:W-:-:S07]  /*0820*/  MOV R4, R0 ;  /* 0x0000000000047202 */ /* 0x000fce0000000f00 */
.L_x_9:
[----:B------:R-:W-:Y:S01]  /*0830*/  HFMA2 R3, -RZ, RZ, 0, 0 ;  /* 0x00000000ff037431 */ /* 0x000fe200000001ff */
[----:B------:R-:W-:Y:S06]  /*0840*/  BRA.U !UP0, `(.L_x_10) ;  /* 0x00000005083c7547 */ /* 0x000fec000b800000 */
[----:B------:R-:W0:Y:S01]  /*0850*/  LDCU UR6, c[0x0][0x394] ;  /* 0x00007280ff0677ac */ /* 0x000e220008000800 */
[----:B------:R-:W-:Y:S01]  /*0860*/  MOV R3, RZ ;  /* 0x000000ff00037202 */ /* 0x000fe20000000f00 */
[----:B------:R-:W-:Y:S01]  /*0870*/  UMOV UR4, URZ ;  /* 0x000000ff00047c82 */ /* 0x000fe20008000000 */
[----:B0-----:R-:W-:Y:S02]  /*0880*/  UISETP.GE.U32.AND UP0, UPT, UR6, 0x8, UPT ;  /* 0x000000080600788c */ /* 0x001fe4000bf06070 */
[----:B------:R-:W-:-:S04]  /*0890*/  ULOP3.LUT UR10, UR6, 0x7, URZ, 0xc0, !UPT ;  /* 0x00000007060a7892 */ /* 0x000fc8000f8ec0ff */
[----:B------:R-:W-:-:S03]  /*08a0*/  UISETP.NE.AND UP1, UPT, UR10, URZ, UPT ;  /* 0x000000ff0a00728c */ /* 0x000fc6000bf25270 */
[----:B------:R-:W-:Y:S08]  /*08b0*/  BRA.U !UP0, `(.L_x_11) ;  /* 0x0000000108747547 */ /* 0x000ff0000b800000 */
[----:B------:R-:W0:Y:S01]  /*08c0*/  S2UR UR7, SR_CgaCtaId ;  /* 0x00000000000779c3 */ /* 0x000e220000008800 */
[----:B------:R-:W-:Y:S01]  /*08d0*/  UMOV UR5, 0x400 ;  /* 0x0000040000057882 */ /* 0x000fe20000000000 */
[----:B------:R-:W-:Y:S01]  /*08e0*/  ULOP3.LUT UR4, UR6, 0x7ffffff8, URZ, 0xc0, !UPT ;  /* 0x7ffffff806047892 */ /* 0x000fe2000f8ec0ff */
[----:B------:R-:W-:Y:S01]  /*08f0*/  MOV R3, RZ ;  /* 0x000000ff00037202 */ /* 0x000fe20000000f00 */
[----:B0-----:R-:W-:Y:S02]  /*0900*/  ULEA UR5, UR7, UR5, 0x18 ;  /* 0x0000000507057291 */ /* 0x001fe4000f8ec0ff */
[----:B------:R-:W-:Y:S02]  /*0910*/  UIADD3 UR7, UPT, UPT, -UR4, URZ, URZ ;  /* 0x000000ff04077290 */ /* 0x000fe4000fffe1ff */
[----:B------:R-:W-:-:S12]  /*0920*/  UIADD3 UR5, UPT, UPT, UR5, 0x10, URZ ;  /* 0x0000001005057890 */ /* 0x000fd8000fffe0ff */
.L_x_12:
[----:B------:R-:W0:Y:S01]  /*0930*/  LDS.128 R8, [UR5+-0x10] ;  /* 0xfffff005ff087984 */ /* 0x000e220008000c00 */
[----:B------:R-:W-:-:S03]  /*0940*/  UIADD3 UR7, UPT, UPT, UR7, 0x8, URZ ;  /* 0x0000000807077890 */ /* 0x000fc6000fffe0ff */
[----:B------:R-:W1:Y:S01]  /*0950*/  LDS.128 R12, [UR5] ;  /* 0x00000005ff0c7984 */ /* 0x000e620008000c00 */
[----:B------:R-:W-:Y:S02]  /*0960*/  UISETP.NE.AND UP0, UPT, UR7, URZ, UPT ;  /* 0x000000ff0700728c */ /* 0x000fe4000bf05270 */
[----:B------:R-:W-:Y:S01]  /*0970*/  UIADD3 UR5, UPT, UPT, UR5, 0x20, URZ ;  /* 0x0000002005057890 */ /* 0x000fe2000fffe0ff */
[--C-:B0-----:R-:W-:Y:S01]  /*0980*/  FADD R8, R8, -R4.reuse ;  /* 0x8000000408087221 */ /* 0x101fe20000000000 */
[--C-:B------:R-:W-:Y:S01]  /*0990*/  FADD R0, R9, -R4.reuse ;  /* 0x8000000409007221 */ /* 0x100fe20000000000 */
[--C-:B------:R-:W-:Y:S02]  /*09a0*/  FADD R10, R10, -R4.reuse ;  /* 0x800000040a0a7221 */ /* 0x100fe40000000000 */
[----:B------:R-:W-:Y:S01]  /*09b0*/  FFMA R3, R8, R8, R3 ;  /* 0x0000000808037223 */ /* 0x000fe20000000003 */
[--C-:B-1----:R-:W-:Y:S01]  /*09c0*/  FADD R12, R12, -R4.reuse ;  /* 0x800000040c0c7221 */ /* 0x102fe20000000000 */
[----:B------:R-:W-:-:S02]  /*09d0*/  FADD R14, R14, -R4 ;  /* 0x800000040e0e7221 */ /* 0x000fc40000000000 */
[----:B------:R-:W-:Y:S01]  /*09e0*/  FFMA R3, R0, R0, R3 ;  /* 0x0000000000037223 */ /* 0x000fe20000000003 */
[----:B------:R-:W-:-:S03]  /*09f0*/  FADD R0, R11, -R4 ;  /* 0x800000040b007221 */ /* 0x000fc60000000000 */
[----:B------:R-:W-:-:S04]  /*0a00*/  FFMA R3, R10, R10, R3 ;  /* 0x0000000a0a037223 */ /* 0x000fc80000000003 */
[----:B------:R-:W-:Y:S01]  /*0a10*/  FFMA R3, R0, R0, R3 ;  /* 0x0000000000037223 */ /* 0x000fe20000000003 */
[----:B------:R-:W-:-:S03]  /*0a20*/  FADD R0, R13, -R4 ;  /* 0x800000040d007221 */ /* 0x000fc60000000000 */
[----:B------:R-:W-:-:S04]  /*0a30*/  FFMA R3, R12, R12, R3 ;  /* 0x0000000c0c037223 */ /* 0x000fc80000000003 */
[----:B------:R-:W-:Y:S01]  /*0a40*/  FFMA R3, R0, R0, R3 ;  /* 0x0000000000037223 */ /* 0x000fe20000000003 */
[----:B------:R-:W-:-:S03]  /*0a50*/  FADD R0, R15, -R4 ;  /* 0x800000040f007221 */ /* 0x000fc60000000000 */
[----:B------:R-:W-:-:S04]  /*0a60*/  FFMA R3, R14, R14, R3 ;  /* 0x0000000e0e037223 */ /* 0x000fc80000000003 */
[----:B------:R-:W-:Y:S01]  /*0a70*/  FFMA R3, R0, R0, R3 ;  /* 0x0000000000037223 */ /* 0x000fe20000000003 */
[----:B------:R-:W-:Y:S06]  /*0a80*/  BRA.U UP0, `(.L_x_12) ;  /* 0xfffffffd00a87547 */ /* 0x000fec000b83ffff */
.L_x_11:
[----:B------:R-:W-:Y:S05]  /*0a90*/  BRA.U !UP1, `(.L_x_10) ;  /* 0x0000000109a87547 */ /* 0x000fea000b800000 */
[----:B------:R-:W-:Y:S02]  /*0aa0*/  UISETP.GE.U32.AND UP0, UPT, UR10, 0x4, UPT ;  /* 0x000000040a00788c */ /* 0x000fe4000bf06070 */
[----:B------:R-:W-:-:S04]  /*0ab0*/  ULOP3.LUT UR11, UR6, 0x3, URZ, 0xc0, !UPT ;  /* 0x00000003060b7892 */ /* 0x000fc8000f8ec0ff */
[----:B------:R-:W-:-:S03]  /*0ac0*/  UISETP.NE.AND UP1, UPT, UR11, URZ, UPT ;  /* 0x000000ff0b00728c */ /* 0x000fc6000bf25270 */
[----:B------:R-:W-:Y:S08]  /*0ad0*/  BRA.U !UP0, `(.L_x_13) ;  /* 0x00000001083c7547 */ /* 0x000ff0000b800000 */
[----:B------:R-:W0:Y:S01]  /*0ae0*/  S2UR UR7, SR_CgaCtaId ;  /* 0x00000000000779c3 */ /* 0x000e220000008800 */
[----:B------:R-:W-:Y:S02]  /*0af0*/  UMOV UR5, 0x400 ;  /* 0x0000040000057882 */ /* 0x000fe40000000000 */
[----:B0-----:R-:W-:-:S04]  /*0b00*/  ULEA UR5, UR7, UR5, 0x18 ;  /* 0x0000000507057291 */ /* 0x001fc8000f8ec0ff */
[----:B------:R-:W-:Y:S02]  /*0b10*/  ULEA UR5, UR4, UR5, 0x2 ;  /* 0x0000000504057291 */ /* 0x000fe4000f8e10ff */
[----:B------:R-:W-:-:S07]  /*0b20*/  UIADD3 UR4, UPT, UPT, UR4, 0x4, URZ ;  /* 0x0000000404047890 */ /* 0x000fce000fffe0ff */
[----:B------:R-:W0:Y:S04]  /*0b30*/  LDS.64 R8, [UR5] ;  /* 0x00000005ff087984 */ /* 0x000e280008000a00 */
[----:B------:R-:W1:Y:S01]  /*0b40*/  LDS.64 R10, [UR5+0x8] ;  /* 0x00000805ff0a7984 */ /* 0x000e620008000a00 */
[----:B0-----:R-:W-:Y:S01]  /*0b50*/  FADD R8, R8, -R4 ;  /* 0x8000000408087221 */ /* 0x001fe20000000000 */
[----:B------:R-:W-:-:S03]  /*0b60*/  FADD R0, -R4, R9 ;  /* 0x0000000904007221 */ /* 0x000fc60000000100 */
[----:B------:R-:W-:Y:S01]  /*0b70*/  FFMA R3, R8, R8, R3 ;  /* 0x0000000808037223 */ /* 0x000fe20000000003 */
[----:B-1----:R-:W-:-:S03]  /*0b80*/  FADD R10, R10, -R4 ;  /* 0x800000040a0a7221 */ /* 0x002fc60000000000 */
[----:B------:R-:W-:Y:S01]  /*0b90*/  FFMA R3, R0, R0, R3 ;  /* 0x0000000000037223 */ /* 0x000fe20000000003 */
[----:B------:R-:W-:-:S03]  /*0ba0*/  FADD R0, -R4, R11 ;  /* 0x0000000b04007221 */ /* 0x000fc60000000100 */
[----:B------:R-:W-:-:S04]  /*0bb0*/  FFMA R3, R10, R10, R3 ;  /* 0x0000000a0a037223 */ /* 0x000fc80000000003 */
[----:B------:R-:W-:-:S07]  /*0bc0*/  FFMA R3, R0, R0, R3 ;  /* 0x0000000000037223 */ /* 0x000fce0000000003 */
.L_x_13:
[----:B------:R-:W-:Y:S05]  /*0bd0*/  BRA.U !UP1, `(.L_x_10) ;  /* 0x0000000109587547 */ /* 0x000fea000b800000 */
[----:B------:R-:W-:Y:S02]  /*0be0*/  UISETP.NE.AND UP0, UPT, UR11, 0x1, UPT ;  /* 0x000000010b00788c */ /* 0x000fe4000bf05270 */
[----:B------:R-:W-:-:S04]  /*0bf0*/  ULOP3.LUT UR5, UR6, 0x1, URZ, 0xc0, !UPT ;  /* 0x0000000106057892 */ /* 0x000fc8000f8ec0ff */
[----:B------:R-:W-:-:S03]  /*0c00*/  UISETP.NE.U32.AND UP1, UPT, UR5, 0x1, UPT ;  /* 0x000000010500788c */ /* 0x000fc6000bf25070 */
[----:B------:R-:W-:Y:S08]  /*0c10*/  BRA.U !UP0, `(.L_x_14) ;  /* 0x0000000108287547 */ /* 0x000ff0000b800000 */
[----:B------:R-:W0:Y:S01]  /*0c20*/  S2UR UR6, SR_CgaCtaId ;  /* 0x00000000000679c3 */ /* 0x000e220000008800 */
[----:B------:R-:W-:Y:S02]  /*0c30*/  UMOV UR5, 0x400 ;  /* 0x0000040000057882 */ /* 0x000fe40000000000 */
[----:B0-----:R-:W-:-:S04]  /*0c40*/  ULEA UR5, UR6, UR5, 0x18 ;  /* 0x0000000506057291 */ /* 0x001fc8000f8ec0ff */
[----:B------:R-:W-:Y:S02]  /*0c50*/  ULEA UR5, UR4, UR5, 0x2 ;  /* 0x0000000504057291 */ /* 0x000fe4000f8e10ff */
[----:B------:R-:W-:-:S07]  /*0c60*/  UIADD3 UR4, UPT, UPT, UR4, 0x2, URZ ;  /* 0x0000000204047890 */ /* 0x000fce000fffe0ff */
[----:B------:R-:W0:Y:S02]  /*0c70*/  LDS.64 R8, [UR5] ;  /* 0x00000005ff087984 */ /* 0x000e240008000a00 */
[----:B0-----:R-:W-:Y:S01]  /*0c80*/  FADD R8, R8, -R4 ;  /* 0x8000000408087221 */ /* 0x001fe20000000000 */
[----:B------:R-:W-:-:S03]  /*0c90*/  FADD R0, -R4, R9 ;  /* 0x0000000904007221 */ /* 0x000fc60000000100 */
[----:B------:R-:W-:-:S04]  /*0ca0*/  FFMA R3, R8, R8, R3 ;  /* 0x0000000808037223 */ /* 0x000fc80000000003 */
[----:B------:R-:W-:-:S07]  /*0cb0*/  FFMA R3, R0, R0, R3 ;  /* 0x0000000000037223 */ /* 0x000fce0000000003 */
.L_x_14:
[----:B------:R-:W-:Y:S05]  /*0cc0*/  BRA.U UP1, `(.L_x_10) ;  /* 0x00000001011c7547 */ /* 0x000fea000b800000 */
[----:B------:R-:W0:Y:S01]  /*0cd0*/  S2UR UR6, SR_CgaCtaId ;  /* 0x00000000000679c3 */ /* 0x000e220000008800 */
[----:B------:R-:W-:Y:S02]  /*0ce0*/  UMOV UR5, 0x400 ;  /* 0x0000040000057882 */ /* 0x000fe40000000000 */
[----:B0-----:R-:W-:-:S04]  /*0cf0*/  ULEA UR5, UR6, UR5, 0x18 ;  /* 0x0000000506057291 */ /* 0x001fc8000f8ec0ff */
[----:B------:R-:W-:-:S09]  /*0d00*/  ULEA UR4, UR4, UR5, 0x2 ;  /* 0x0000000504047291 */ /* 0x000fd2000f8e10ff */
[----:B------:R-:W0:Y:S02]  /*0d10*/  LDS R7, [UR4] ;  /* 0x00000004ff077984 */ /* 0x000e240008000800 */
[----:B0-----:R-:W-:-:S04]  /*0d20*/  FADD R0, R7, -R4 ;  /* 0x8000000407007221 */ /* 0x001fc80000000000 */
[----:B------:R-:W-:-:S07]  /*0d30*/  FFMA R3, R0, R0, R3 ;  /* 0x0000000000037223 */ /* 0x000fce0000000003 */
.L_x_10:
[----:B------:R-:W0:Y:S01]  /*0d40*/  MUFU.RCP R7, R6 ;  /* 0x0000000600077308 */ /* 0x000e220000001000 */
[----:B------:R-:W1:Y:S01]  /*0d50*/  LDCU UR4, c[0x0][0x394] ;  /* 0x00007280ff0477ac */ /* 0x000e620008000800 */
[----:B------:R-:W-:Y:S06]  /*0d60*/  BSSY.RECONVERGENT B0, `(.L_x_15) ;  /* 0x000000d000007945 */ /* 0x000fec0003800200 */
[----:B------:R-:W2:Y:S01]  /*0d70*/  FCHK P0, R3, R6 ;  /* 0x0000000603007302 */ /* 0x000ea20000000000 */
[----:B0-----:R-:W-:Y:S01]  /*0d80*/  FFMA R0, -R6, R7, 1 ;  /* 0x3f80000006007423 */ /* 0x001fe20000000107 */
[----:B-1----:R-:W-:-:S03]  /*0d90*/  ISETP.GE.AND P2, PT, R5, UR4, PT ;  /* 0x0000000405007c0c */ /* 0x002fc6000bf46270 */
[----:B------:R-:W-:-:S04]  /*0da0*/  FFMA R0, R7, R0, R7 ;  /* 0x0000000007007223 */ /* 0x000fc80000000007 */
[----:B------:R-:W-:-:S04]  /*0db0*/  FFMA R7, R0, R3, RZ ;  /* 0x0000000300077223 */ /* 0x000fc800000000ff */
[----:B------:R-:W-:-:S04]  /*0dc0*/  FFMA R8, -R6, R7, R3 ;  /* 0x0000000706087223 */ /* 0x000fc80000000103 */
[----:B------:R-:W-:Y:S01]  /*0dd0*/  FFMA R0, R0, R8, R7 ;  /* 0x0000000800007223 */ /* 0x000fe20000000007 */
[----:B--2---:R-:W-:Y:S06]  /*0de0*/  @!P0 BRA `(.L_x_16) ;  /* 0x0000000000108947 */ /* 0x004fec0003800000 */
[----:B------:R-:W-:Y:S02]  /*0df0*/  MOV R0, R3 ;  /* 0x0000000300007202 */ /* 0x000fe40000000f00 */
[----:B------:R-:W-:Y:S02]  /*0e00*/  MOV R3, R6 ;  /* 0x0000000600037202 */ /* 0x000fe40000000f00 */
[----:B------:R-:W-:-:S07]  /*0e10*/  MOV R8, 0xe30 ;  /* 0x00000e3000087802 */ /* 0x000fce0000000f00 */
[----:B------:R-:W-:Y:S05]  /*0e20*/  CALL.REL.NOINC `($__internal_1_$__cuda_sm3x_div_rn_noftz_f32_slowpath) ;  /* 0x0000000400147944 */ /* 0x000fea0003c00000 */
.L_x_16:
[----:B------:R-:W-:Y:S05]  /*0e30*/  BSYNC.RECONVERGENT B0 ;  /* 0x0000000000007941 */ /* 0x000fea0003800200 */
.L_x_15:
[----:B------:R-:W-:Y:S05]  /*0e40*/  @P2 EXIT ;  /* 0x000000000000294d */ /* 0x000fea0003800000 */
[----:B------:R-:W-:Y:S01]  /*0e50*/  FADD R0, R0, 1.0000000116860974231e-07 ;  /* 0x33d6bf9500007421 */ /* 0x000fe20000000000 */
[----:B------:R-:W0:Y:S01]  /*0e60*/  LDCU UR6, c[0x0][0x364] ;  /* 0x00006c80ff0677ac */ /* 0x000e220008000800 */
[----:B------:R-:W-:Y:S02]  /*0e70*/  BSSY.RECONVERGENT B0, `(.L_x_17) ;  /* 0x000000e000007945 */ /* 0x000fe40003800200 */
[----:B------:R1:W2:Y:S01]  /*0e80*/  MUFU.RSQ R7, R0 ;  /* 0x0000000000077308 */ /* 0x0002a20000001400 */
[----:B------:R-:W-:-:S04]  /*0e90*/  IADD3 R3, PT, PT, R0, -0xd000000, RZ ;  /* 0xf300000000037810 */ /* 0x000fc80007ffe0ff */
[----:B------:R-:W-:-:S13]  /*0ea0*/  ISETP.GT.U32.AND P0, PT, R3, 0x727fffff, PT ;  /* 0x727fffff0300780c */ /* 0x000fda0003f04070 */
[----:B012---:R-:W-:Y:S05]  /*0eb0*/  @!P0 BRA `(.L_x_18) ;  /* 0x0000000000148947 */ /* 0x007fea0003800000 */
[----:B------:R-:W-:Y:S01]  /*0ec0*/  BSSY.RECONVERGENT B1, `(.L_x_19) ;  /* 0x0000003000017945 */ /* 0x000fe20003800200 */
[----:B------:R-:W-:-:S07]  /*0ed0*/  MOV R10, 0xef0 ;  /* 0x00000ef0000a7802 */ /* 0x000fce0000000f00 */
[----:B------:R-:W-:Y:S05]  /*0ee0*/  CALL.REL.NOINC `($__internal_0_$__cuda_sm20_sqrt_rn_f32_slowpath) ;  /* 0x00000000008c7944 */ /* 0x000fea0003c00000 */
[----:B------:R-:W-:Y:S05]  /*0ef0*/  BSYNC.RECONVERGENT B1 ;  /* 0x0000000000017941 */ /* 0x000fea0003800200 */
.L_x_19:
[----:B------:R-:W-:Y:S05]  /*0f00*/  BRA `(.L_x_20) ;  /* 0x0000000000107947 */ /* 0x000fea0003800000 */
.L_x_18:
[----:B------:R-:W-:Y:S01]  /*0f10*/  FMUL.FTZ R3, R0, R7 ;  /* 0x0000000700037220 */ /* 0x000fe20000410000 */
[----:B------:R-:W-:-:S03]  /*0f20*/  FMUL.FTZ R6, R7, 0.5 ;  /* 0x3f00000007067820 */ /* 0x000fc60000410000 */
[----:B------:R-:W-:-:S04]  /*0f30*/  FFMA R0, -R3, R3, R0 ;  /* 0x0000000303007223 */ /* 0x000fc80000000100 */
[----:B------:R-:W-:-:S07]  /*0f40*/  FFMA R3, R0, R6, R3 ;  /* 0x0000000600037223 */ /* 0x000fce0000000003 */
.L_x_20:
[----:B------:R-:W-:Y:S05]  /*0f50*/  BSYNC.RECONVERGENT B0 ;  /* 0x0000000000007941 */ /* 0x000fea0003800200 */
.L_x_17:
[----:B------:R-:W0:Y:S01]  /*0f60*/  S2UR UR5, SR_CgaCtaId ;  /* 0x00000000000579c3 */ /* 0x000e220000008800 */
[----:B------:R-:W-:Y:S01]  /*0f70*/  UMOV UR4, 0x400 ;  /* 0x0000040000047882 */ /* 0x000fe20000000000 */
[----:B------:R-:W1:Y:S06]  /*0f80*/  LDCU UR7, c[0x0][0x394] ;  /* 0x00007280ff0777ac */ /* 0x000e6c0008000800 */
[----:B------:R-:W2:Y:S01]  /*0f90*/  LDC.64 R6, c[0x0][0x388] ;  /* 0x0000e200ff067b82 */ /* 0x000ea20000000a00 */
[----:B01----:R-:W-:-:S12]  /*0fa0*/  ULEA UR4, UR5, UR4, 0x18 ;  /* 0x0000000405047291 */ /* 0x003fd8000f8ec0ff */
.L_x_23:
[----:B0-----:R-:W-:Y:S01]  /*0fb0*/  LEA R8, R5, UR4, 0x2 ;  /* 0x0000000405087c11 */ /* 0x001fe2000f8e10ff */
[----:B------:R-:W0:Y:S01]  /*0fc0*/  MUFU.RCP R10, R3 ;  /* 0x00000003000a7308 */ /* 0x000e220000001000 */
[----:B------:R-:W-:Y:S03]  /*0fd0*/  BSSY.RECONVERGENT B0, `(.L_x_21) ;  /* 0x000000d000007945 */ /* 0x000fe60003800200 */
[----:B------:R-:W1:Y:S01]  /*0fe0*/  LDS R9, [R8] ;  /* 0x0000000008097984 */ /* 0x000e620000000800 */
[----:B0-----:R-:W-:-:S04]  /*0ff0*/  FFMA R11, R10, -R3, 1 ;  /* 0x3f8000000a0b7423 */ /* 0x001fc80000000803 */
[----:B------:R-:W-:Y:S01]  /*1000*/  FFMA R11, R10, R11, R10 ;  /* 0x0000000b0a0b7223 */ /* 0x000fe2000000000a */
[----:B-1----:R-:W-:-:S04]  /*1010*/  FADD R0, R9, -R4 ;  /* 0x8000000409007221 */ /* 0x002fc80000000000 */
[----:B------:R-:W0:Y:S01]  /*1020*/  FCHK P0, R0, R3 ;  /* 0x0000000300007302 */ /* 0x000e220000000000 */
[----:B------:R-:W-:-:S04]  /*1030*/  FFMA R10, R0, R11, RZ ;  /* 0x0000000b000a7223 */ /* 0x000fc800000000ff */
[----:B------:R-:W-:-:S04]  /*1040*/  FFMA R9, R10, -R3, R0 ;  /* 0x800000030a097223 */ /* 0x000fc80000000000 */
[----:B------:R-:W-:Y:S01]  /*1050*/  FFMA R11, R11, R9, R10 ;  /* 0x000000090b0b7223 */ /* 0x000fe2000000000a */
[----:B0-----:R-:W-:Y:S06]  /*1060*/  @!P0 BRA `(.L_x_22) ;  /* 0x00000000000c8947 */ /* 0x001fec0003800000 */
[----:B------:R-:W-:-:S07]  /*1070*/  MOV R8, 0x1090 ;  /* 0x0000109000087802 */ /* 0x000fce0000000f00 */
[----:B--2---:R-:W-:Y:S05]  /*1080*/  CALL.REL.NOINC `($__internal_1_$__cuda_sm3x_div_rn_noftz_f32_slowpath) ;  /* 0x00000000007c7944 */ /* 0x004fea0003c00000 */
[----:B------:R-:W-:-:S07]  /*1090*/  MOV R11, R0 ;  /* 0x00000000000b7202 */ /* 0x000fce0000000f00 */
.L_x_22:
[----:B------:R-:W-:Y:S05]  /*10a0*/  BSYNC.RECONVERGENT B0 ;  /* 0x0000000000007941 */ /* 0x000fea0003800200 */
.L_x_21:
[----:B------:R-:W-:Y:S01]  /*10b0*/  IMAD R9, R2, UR7, R5 ;  /* 0x0000000702097c24 */ /* 0x000fe2000f8e0205 */
[----:B------:R-:W-:-:S03]  /*10c0*/  IADD3 R5, PT, PT, R5, UR6, RZ ;  /* 0x0000000605057c10 */ /* 0x000fc6000fffe0ff */
[----:B--2---:R-:W-:Y:S01]  /*10d0*/  IMAD.WIDE R8, R9, 0x4, R6 ;  /* 0x0000000409087825 */ /* 0x004fe200078e0206 */
[----:B------:R-:W-:-:S04]  /*10e0*/  ISETP.GE.AND P0, PT, R5, UR7, PT ;  /* 0x0000000705007c0c */ /* 0x000fc8000bf06270 */
[----:B------:R0:W-:Y:S09]  /*10f0*/  STG.E desc[UR8][R8.64], R11 ;  /* 0x0000000b08007986 */ /* 0x0001f2000c101908 */
[----:B------:R-:W-:Y:S05]  /*1100*/  @!P0 BRA `(.L_x_23) ;  /* 0xfffffffc00a88947 */ /* 0x000fea000383ffff */
[----:B------:R-:W-:Y:S05]  /*1110*/  EXIT ;  /* 0x000000000000794d */ /* 0x000fea0003800000 */
        .weak           $__internal_0_$__cuda_sm20_sqrt_rn_f32_slowpath
        .type           $__internal_0_$__cuda_sm20_sqrt_rn_f32_slowpath,@function
        .size           $__internal_0_$__cuda_sm20_sqrt_rn_f32_slowpath,($__internal_1_$__cuda_sm3x_div_rn_noftz_f32_slowpath - $__internal_0_$__cuda_sm20_sqrt_rn_f32_slowpath)
$__internal_0_$__cuda_sm20_sqrt_rn_f32_slowpath:
[----:B------:R-:W-:-:S13]  /*1120*/  LOP3.LUT P0, RZ, R0, 0x7fffffff, RZ, 0xc0, !PT ;  /* 0x7fffffff00ff7812 */ /* 0x000fda000780c0ff */
[----:B------:R-:W-:Y:S01]  /*1130*/  @!P0 MOV R3, R0 ;  /* 0x0000000000038202 */ /* 0x000fe20000000f00 */
[----:B------:R-:W-:Y:S06]  /*1140*/  @!P0 BRA `(.L_x_24) ;  /* 0x0000000000408947 */ /* 0x000fec0003800000 */
[----:B------:R-:W-:-:S13]  /*1150*/  FSETP.GEU.FTZ.AND P0, PT, R0, RZ, PT ;  /* 0x000000ff0000720b */ /* 0x000fda0003f1e000 */
[----:B------:R-:W-:Y:S01]  /*1160*/  @!P0 MOV R3, 0x7fffffff ;  /* 0x7fffffff00038802 */ /* 0x000fe20000000f00 */
[----:B------:R-:W-:Y:S06]  /*1170*/  @!P0 BRA `(.L_x_24) ;  /* 0x0000000000348947 */ /* 0x000fec0003800000 */
[----:B------:R-:W-:-:S13]  /*1180*/  FSETP.GTU.FTZ.AND P0, PT, |R0|, +INF , PT ;  /* 0x7f8000000000780b */ /* 0x000fda0003f1c200 */
[----:B------:R-:W-:Y:S01]  /*1190*/  @P0 FADD.FTZ R3, R0, 1 ;  /* 0x3f80000000030421 */ /* 0x000fe20000010000 */
[----:B------:R-:W-:Y:S06]  /*11a0*/  @P0 BRA `(.L_x_24) ;  /* 0x0000000000280947 */ /* 0x000fec0003800000 */
[----:B------:R-:W-:-:S13]  /*11b0*/  FSETP.NEU.FTZ.AND P0, PT, |R0|, +INF , PT ;  /* 0x7f8000000000780b */ /* 0x000fda0003f1d200 */
[----:B------:R-:W-:-:S04]  /*11c0*/  @P0 FFMA R6, R0, 1.84467440737095516160e+19, RZ ;  /* 0x5f80000000060823 */ /* 0x000fc800000000ff */
[----:B------:R-:W0:Y:S02]  /*11d0*/  @P0 MUFU.RSQ R3, R6 ;  /* 0x0000000600030308 */ /* 0x000e240000001400 */
[----:B0-----:R-:W-:Y:S01]  /*11e0*/  @P0 FMUL.FTZ R7, R6, R3 ;  /* 0x0000000306070220 */ /* 0x001fe20000410000 */
[----:B------:R-:W-:Y:S01]  /*11f0*/  @P0 FMUL.FTZ R9, R3, 0.5 ;  /* 0x3f00000003090820 */ /* 0x000fe20000410000 */
[----:B------:R-:W-:Y:S02]  /*1200*/  @!P0 MOV R3, R0 ;  /* 0x0000000000038202 */ /* 0x000fe40000000f00 */
[----:B------:R-:W-:-:S04]  /*1210*/  @P0 FADD.FTZ R8, -R7, -RZ ;  /* 0x800000ff07080221 */ /* 0x000fc80000010100 */
[----:B------:R-:W-:-:S04]  /*1220*/  @P0 FFMA R8, R7, R8, R6 ;  /* 0x0000000807080223 */ /* 0x000fc80000000006 */
[----:B------:R-:W-:-:S04]  /*1230*/  @P0 FFMA R8, R8, R9, R7 ;  /* 0x0000000908080223 */ /* 0x000fc80000000007 */
[----:B------:R-:W-:-:S07]  /*1240*/  @P0 FMUL.FTZ R3, R8, 2.3283064365386962891e-10 ;  /* 0x2f80000008030820 */ /* 0x000fce0000410000 */
.L_x_24:
[----:B------:R-:W-:Y:S01]  /*1250*/  HFMA2 R7, -RZ, RZ, 0, 0 ;  /* 0x00000000ff077431 */ /* 0x000fe200000001ff */
[----:B------:R-:W-:-:S04]  /*1260*/  MOV R6, R10 ;  /* 0x0000000a00067202 */ /* 0x000fc80000000f00 */
[----:B------:R-:W-:Y:S05]  /*1270*/  RET.REL.NODEC R6 `(_Z9LayerNormPKfPfii) ;  /* 0xffffffec06607950 */ /* 0x000fea0003c3ffff */
        .weak           $__internal_1_$__cuda_sm3x_div_rn_noftz_f32_slowpath
        .type           $__internal_1_$__cuda_sm3x_div_rn_noftz_f32_slowpath,@function
        .size           $__internal_1_$__cuda_sm3x_div_rn_noftz_f32_slowpath,(.L_x_38 - $__internal_1_$__cuda_sm3x_div_rn_noftz_f32_slowpath)
$__internal_1_$__cuda_sm3x_div_rn_noftz_f32_slowpath:
[----:B------:R-:W-:Y:S01]  /*1280*/  SHF.R.U32.HI R10, RZ, 0x17, R3 ;  /* 0x00000017ff0a7819 */ /* 0x000fe20000011603 */
[----:B------:R-:W-:Y:S01]  /*1290*/  BSSY.RECONVERGENT B1, `(.L_x_25) ;  /* 0x0000063000017945 */ /* 0x000fe20003800200 */
[----:B------:R-:W-:Y:S02]  /*12a0*/  SHF.R.U32.HI R9, RZ, 0x17, R0 ;  /* 0x00000017ff097819 */ /* 0x000fe40000011600 */
[----:B------:R-:W-:Y:S02]  /*12b0*/  LOP3.LUT R10, R10, 0xff, RZ, 0xc0, !PT ;  /* 0x000000ff0a0a7812 */ /* 0x000fe400078ec0ff */
[----:B------:R-:W-:Y:S02]  /*12c0*/  LOP3.LUT R14, R9, 0xff, RZ, 0xc0, !PT ;  /* 0x000000ff090e7812 */ /* 0x000fe400078ec0ff */
[----:B------:R-:W-:Y:S02]  /*12d0*/  IADD3 R13, PT, PT, R10, -0x1, RZ ;  /* 0xffffffff0a0d7810 */ /* 0x000fe40007ffe0ff */
[----:B------:R-:W-:-:S02]  /*12e0*/  IADD3 R12, PT, PT, R14, -0x1, RZ ;  /* 0xffffffff0e0c7810 */ /* 0x000fc40007ffe0ff */
[----:B------:R-:W-:Y:S02]  /*12f0*/  ISETP.GT.U32.AND P0, PT, R13, 0xfd, PT ;  /* 0x000000fd0d00780c */ /* 0x000fe40003f04070 */
[----:B------:R-:W-:Y:S02]  /*1300*/  MOV R11, R3 ;  /* 0x00000003000b7202 */ /* 0x000fe40000000f00 */
[----:B------:R-:W-:-:S13]  /*1310*/  ISETP.GT.U32.OR P0, PT, R12, 0xfd, P0 ;  /* 0x000000fd0c00780c */ /* 0x000fda0000704470 */
[----:B------:R-:W-:Y:S01]  /*1320*/  @!P0 MOV R9, RZ ;  /* 0x000000ff00098202 */ /* 0x000fe20000000f00 */
[----:B------:R-:W-:Y:S06]  /*1330*/  @!P0 BRA `(.L_x_26) ;  /* 0x00000000005c8947 */ /* 0x000fec0003800000 */
[----:B------:R-:W-:Y:S02]  /*1340*/  FSETP.GTU.FTZ.AND P0, PT, |R0|, +INF , PT ;  /* 0x7f8000000000780b */ /* 0x000fe40003f1c200 */
[----:B------:R-:W-:-:S04]  /*1350*/  FSETP.GTU.FTZ.AND P1, PT, |R3|, +INF , PT ;  /* 0x7f8000000300780b */ /* 0x000fc80003f3c200 */
[----:B------:R-:W-:-:S13]  /*1360*/  PLOP3.LUT P0, PT, P0, P1, PT, 0xf8, 0x8f ;  /* 0x00000000008f781c */ /* 0x000fda0000703f70 */
[----:B------:R-:W-:Y:S05]  /*1370*/  @P0 BRA `(.L_x_27) ;  /* 0x00000004004c0947 */ /* 0x000fea0003800000 */
[----:B------:R-:W-:-:S13]  /*1380*/  LOP3.LUT P0, RZ, R11, 0x7fffffff, R0, 0xc8, !PT ;  /* 0x7fffffff0bff7812 */ /* 0x000fda000780c800 */
[----:B------:R-:W-:Y:S05]  /*1390*/  @!P0 BRA `(.L_x_28) ;  /* 0x00000004003c8947 */ /* 0x000fea0003800000 */
[C---:B------:R-:W-:Y:S02]  /*13a0*/  FSETP.NEU.FTZ.AND P3, PT, |R0|.reuse, +INF , PT ;  /* 0x7f8000000000780b */ /* 0x040fe40003f7d200 */
[----:B------:R-:W-:Y:S02]  /*13b0*/  FSETP.NEU.FTZ.AND P1, PT, |R3|, +INF , PT ;  /* 0x7f8000000300780b */ /* 0x000fe40003f3d200 */
[----:B------:R-:W-:-:S11]  /*13c0*/  FSETP.NEU.FTZ.AND P0, PT, |R0|, +INF , PT ;  /* 0x7f8000000000780b */ /* 0x000fd60003f1d200 */
[----:B------:R-:W-:Y:S05]  /*13d0*/  @!P1 BRA !P3, `(.L_x_28) ;  /* 0x00000004002c9947 */ /* 0x000fea0005800000 */
[----:B------:R-:W-:-:S04]  /*13e0*/  LOP3.LUT P3, RZ, R0, 0x7fffffff, RZ, 0xc0, !PT ;  /* 0x7fffffff00ff7812 */ /* 0x000fc8000786c0ff */
[----:B------:R-:W-:-:S13]  /*13f0*/  PLOP3.LUT P1, PT, P1, P3, PT, 0x2f, 0xf2 ;  /* 0x0000000000f2781c */ /* 0x000fda0000f26577 */
[----:B------:R-:W-:Y:S05]  /*1400*/  @P1 BRA `(.L_x_29) ;  /* 0x0000000400181947 */ /* 0x000fea0003800000 */
[----:B------:R-:W-:-:S04]  /*1410*/  LOP3.LUT P1, RZ, R11, 0x7fffffff, RZ, 0xc0, !PT ;  /* 0x7fffffff0bff7812 */ /* 0x000fc8000782c0ff */
[----:B------:R-:W-:-:S13]  /*1420*/  PLOP3.LUT P0, PT, P0, P1, PT, 0x2f, 0xf2 ;  /* 0x0000000000f2781c */ /* 0x000fda0000702577 */
[----:B------:R-:W-:Y:S05]  /*1430*/  @P0 BRA `(.L_x_30) ;  /* 0x0000000400000947 */ /* 0x000fea0003800000 */
[----:B------:R-:W-:Y:S02]  /*1440*/  ISETP.GE.AND P0, PT, R12, RZ, PT ;  /* 0x000000ff0c00720c */ /* 0x000fe40003f06270 */
[----:B------:R-:W-:-:S11]  /*1450*/  ISETP.GE.AND P1, PT, R13, RZ, PT ;  /* 0x000000ff0d00720c */ /* 0x000fd60003f26270 */
[----:B------:R-:W-:Y:S01]  /*1460*/  @P0 MOV R9, RZ ;  /* 0x000000ff00090202 */ /* 0x000fe20000000f00 */
[----:B------:R-:W-:Y:S01]  /*1470*/  @!P0 FFMA R0, R0, 1.84467440737095516160e+19, RZ ;  /* 0x5f80000000008823 */ /* 0x000fe200000000ff */
[----:B------:R-:W-:Y:S01]  /*1480*/  @!P0 MOV R9, 0xffffffc0 ;  /* 0xffffffc000098802 */ /* 0x000fe20000000f00 */
[----:B------:R-:W-:-:S03]  /*1490*/  @!P1 FFMA R11, R3, 1.84467440737095516160e+19, RZ ;  /* 0x5f800000030b9823 */ /* 0x000fc600000000ff */
[----:B------:R-:W-:-:S07]  /*14a0*/  @!P1 IADD3 R9, PT, PT, R9, 0x40, RZ ;  /* 0x0000004009099810 */ /* 0x000fce0007ffe0ff */
.L_x_26:
[----:B------:R-:W-:Y:S01]  /*14b0*/  LEA R12, R10, 0xc0800000, 0x17 ;  /* 0xc08000000a0c7811 */ /* 0x000fe200078eb8ff */
[----:B------:R-:W-:Y:S03]  /*14c0*/  BSSY.RECONVERGENT B2, `(.L_x_31) ;  /* 0x0000036000027945 */ /* 0x000fe60003800200 */
[----:B------:R-:W-:Y:S02]  /*14d0*/  IADD3 R12, PT, PT, -R12, R11, RZ ;  /* 0x0000000b0c0c7210 */ /* 0x000fe40007ffe1ff */
[----:B------:R-:W-:Y:S02]  /*14e0*/  IADD3 R11, PT, PT, R14, -0x7f, RZ ;  /* 0xffffff810e0b7810 */ /* 0x000fe40007ffe0ff */
[----:B------:R0:W1:Y:S01]  /*14f0*/  MUFU.RCP R13, R12 ;  /* 0x0000000c000d7308 */ /* 0x0000620000001000 */
[----:B------:R-:W-:Y:S02]  /*1500*/  FADD.FTZ R15, -R12, -RZ ;  /* 0x800000ff0c0f7221 */ /* 0x000fe40000010100 */
[C---:B------:R-:W-:Y:S01]  /*1510*/  IMAD R0, R11.reuse, -0x800000, R0 ;  /* 0xff8000000b007824 */ /* 0x040fe200078e0200 */
[----:B0-----:R-:W-:-:S04]  /*1520*/  IADD3 R12, PT, PT, R11, 0x7f, -R10 ;  /* 0x0000007f0b0c7810 */ /* 0x001fc80007ffe80a */
[----:B------:R-:W-:Y:S01]  /*1530*/  IADD3 R9, PT, PT, R12, R9, RZ ;  /* 0x000000090c097210 */ /* 0x000fe20007ffe0ff */
[----:B-1----:R-:W-:-:S04]  /*1540*/  FFMA R14, R13, R15, 1 ;  /* 0x3f8000000d0e7423 */ /* 0x002fc8000000000f */
[----:B------:R-:W-:-:S04]  /*1550*/  FFMA R16, R13, R14, R13 ;  /* 0x0000000e0d107223 */ /* 0x000fc8000000000d */
[----:B------:R-:W-:-:S04]  /*1560*/  FFMA R13, R0, R16, RZ ;  /* 0x00000010000d7223 */ /* 0x000fc800000000ff */
[----:B------:R-:W-:-:S04]  /*1570*/  FFMA R14, R15, R13, R0 ;  /* 0x0000000d0f0e7223 */ /* 0x000fc80000000000 */
[----:B------:R-:W-:-:S04]  /*1580*/  FFMA R13, R16, R14, R13 ;  /* 0x0000000e100d7223 */ /* 0x000fc8000000000d */
[----:B------:R-:W-:-:S04]  /*1590*/  FFMA R14, R15, R13, R0 ;  /* 0x0000000d0f0e7223 */ /* 0x000fc80000000000 */
[----:B------:R-:W-:-:S05]  /*15a0*/  FFMA R0, R16, R14, R13 ;  /* 0x0000000e10007223 */ /* 0x000fca000000000d */
[----:B------:R-:W-:-:S04]  /*15b0*/  SHF.R.U32.HI R10, RZ, 0x17, R0 ;  /* 0x00000017ff0a7819 */ /* 0x000fc80000011600 */
[----:B------:R-:W-:-:S04]  /*15c0*/  LOP3.LUT R10, R10, 0xff, RZ, 0xc0, !PT ;  /* 0x000000ff0a0a7812 */ /* 0x000fc800078ec0ff */
[----:B------:R-:W-:-:S04]  /*15d0*/  IADD3 R15, PT, PT, R10, R9, RZ ;  /* 0x000000090a0f7210 */ /* 0x000fc80007ffe0ff */
[----:B------:R-:W-:-:S04]  /*15e0*/  IADD3 R10, PT, PT, R15, -0x1, RZ ;  /* 0xffffffff0f0a7810 */ /* 0x000fc80007ffe0ff */
[----:B------:R-:W-:-:S13]  /*15f0*/  ISETP.GE.U32.AND P0, PT, R10, 0xfe, PT ;  /* 0x000000fe0a00780c */ /* 0x000fda0003f06070 */
[----:B------:R-:W-:Y:S05]  /*1600*/  @!P0 BRA `(.L_x_32) ;  /* 0x0000000000808947 */ /* 0x000fea0003800000 */
[----:B------:R-:W-:-:S13]  /*1610*/  ISETP.GT.AND P0, PT, R15, 0xfe, PT ;  /* 0x000000fe0f00780c */ /* 0x000fda0003f04270 */
[----:B------:R-:W-:Y:S05]  /*1620*/  @P0 BRA `(.L_x_33) ;  /* 0x00000000006c0947 */ /* 0x000fea0003800000 */
[----:B------:R-:W-:-:S13]  /*1630*/  ISETP.GE.AND P0, PT, R15, 0x1, PT ;  /* 0x000000010f00780c */ /* 0x000fda0003f06270 */
[----:B------:R-:W-:Y:S05]  /*1640*/  @P0 BRA `(.L_x_34) ;  /* 0x0000000000740947 */ /* 0x000fea0003800000 */
[----:B------:R-:W-:Y:S02]  /*1650*/  ISETP.GE.AND P0, PT, R15, -0x18, PT ;  /* 0xffffffe80f00780c */ /* 0x000fe40003f06270 */
[----:B------:R-:W-:-:S11]  /*1660*/  LOP3.LUT R0, R0, 0x80000000, RZ, 0xc0, !PT ;  /* 0x8000000000007812 */ /* 0x000fd600078ec0ff */
[----:B------:R-:W-:Y:S05]  /*1670*/  @!P0 BRA `(.L_x_34) ;  /* 0x0000000000688947 */ /* 0x000fea0003800000 */
[CCC-:B------:R-:W-:Y:S01]  /*1680*/  FFMA.RZ R9, R16.reuse, R14.reuse, R13.reuse ;  /* 0x0000000e10097223 */ /* 0x1c0fe2000000c00d */
[C---:B------:R-:W-:Y:S01]  /*1690*/  IADD3 R12, PT, PT, R15.reuse, 0x20, RZ ;  /* 0x000000200f0c7810 */ /* 0x040fe20007ffe0ff */
[CCC-:B------:R-:W-:Y:S01]  /*16a0*/  FFMA.RM R10, R16.reuse, R14.reuse, R13.reuse ;  /* 0x0000000e100a7223 */ /* 0x1c0fe2000000400d */
[----:B------:R-:W-:Y:S02]  /*16b0*/  ISETP.NE.AND P3, PT, R15, RZ, PT ;  /* 0x000000ff0f00720c */ /* 0x000fe40003f65270 */
[----:B------:R-:W-:Y:S01]  /*16c0*/  LOP3.LUT R11, R9, 0x7fffff, RZ, 0xc0, !PT ;  /* 0x007fffff090b7812 */ /* 0x000fe200078ec0ff */
[----:B------:R-:W-:Y:S01]  /*16d0*/  FFMA.RP R9, R16, R14, R13 ;  /* 0x0000000e10097223 */ /* 0x000fe2000000800d */
[----:B------:R-:W-:Y:S02]  /*16e0*/  ISETP.NE.AND P1, PT, R15, RZ, PT ;  /* 0x000000ff0f00720c */ /* 0x000fe40003f25270 */
[----:B------:R-:W-:Y:S02]  /*16f0*/  LOP3.LUT R11, R11, 0x800000, RZ, 0xfc, !PT ;  /* 0x008000000b0b7812 */ /* 0x000fe400078efcff */
[----:B------:R-:W-:-:S02]  /*1700*/  IADD3 R13, PT, PT, -R15, RZ, RZ ;  /* 0x000000ff0f0d7210 */ /* 0x000fc40007ffe1ff */
[----:B------:R-:W-:Y:S02]  /*1710*/  SHF.L.U32 R12, R11, R12, RZ ;  /* 0x0000000c0b0c7219 */ /* 0x000fe400000006ff */
[----:B------:R-:W-:Y:S02]  /*1720*/  FSETP.NEU.FTZ.AND P0, PT, R9, R10, PT ;  /* 0x0000000a0900720b */ /* 0x000fe40003f1d000 */
[----:B------:R-:W-:Y:S02]  /*1730*/  SEL R10, R13, RZ, P3 ;  /* 0x000000ff0d0a7207 */ /* 0x000fe40001800000 */
[----:B------:R-:W-:Y:S02]  /*1740*/  ISETP.NE.AND P1, PT, R12, RZ, P1 ;  /* 0x000000ff0c00720c */ /* 0x000fe40000f25270 */
[----:B------:R-:W-:Y:S02]  /*1750*/  SHF.R.U32.HI R10, RZ, R10, R11 ;  /* 0x0000000aff0a7219 */ /* 0x000fe4000001160b */
[----:B------:R-:W-:-:S02]  /*1760*/  PLOP3.LUT P0, PT, P0, P1, PT, 0xf8, 0x8f ;  /* 0x00000000008f781c */ /* 0x000fc40000703f70 */
[----:B------:R-:W-:Y:S02]  /*1770*/  SHF.R.U32.HI R12, RZ, 0x1, R10 ;  /* 0x00000001ff0c7819 */ /* 0x000fe4000001160a */
[----:B------:R-:W-:-:S04]  /*1780*/  SEL R9, RZ, 0x1, !P0 ;  /* 0x00000001ff097807 */ /* 0x000fc80004000000 */
[----:B------:R-:W-:-:S04]  /*1790*/  LOP3.LUT R9, R9, 0x1, R12, 0xf8, !PT ;  /* 0x0000000109097812 */ /* 0x000fc800078ef80c */
[----:B------:R-:W-:-:S04]  /*17a0*/  LOP3.LUT R9, R9, R10, RZ, 0xc0, !PT ;  /* 0x0000000a09097212 */ /* 0x000fc800078ec0ff */
[----:B------:R-:W-:-:S04]  /*17b0*/  IADD3 R9, PT, PT, R12, R9, RZ ;  /* 0x000000090c097210 */ /* 0x000fc80007ffe0ff */
[----:B------:R-:W-:Y:S01]  /*17c0*/  LOP3.LUT R0, R9, R0, RZ, 0xfc, !PT ;  /* 0x0000000009007212 */ /* 0x000fe200078efcff */
[----:B------:R-:W-:Y:S06]  /*17d0*/  BRA `(.L_x_34) ;  /* 0x0000000000107947 */ /* 0x000fec0003800000 */
.L_x_33:
[----:B------:R-:W-:-:S04]  /*17e0*/  LOP3.LUT R0, R0, 0x80000000, RZ, 0xc0, !PT ;  /* 0x8000000000007812 */ /* 0x000fc800078ec0ff */
[----:B------:R-:W-:Y:S01]  /*17f0*/  LOP3.LUT R0, R0, 0x7f800000, RZ, 0xfc, !PT ;  /* 0x7f80000000007812 */ /* 0x000fe200078efcff */
[----:B------:R-:W-:Y:S06]  /*1800*/  BRA `(.L_x_34) ;  /* 0x0000000000047947 */ /* 0x000fec0003800000 */
.L_x_32:
[----:B------:R-:W-:-:S07]  /*1810*/  LEA R0, R9, R0, 0x17 ;  /* 0x0000000009007211 */ /* 0x000fce00078eb8ff */
.L_x_34:
[----:B------:R-:W-:Y:S05]  /*1820*/  BSYNC.RECONVERGENT B2 ;  /* 0x0000000000027941 */ /* 0x000fea0003800200 */
.L_x_31:
[----:B------:R-:W-:Y:S05]  /*1830*/  BRA `(.L_x_35) ;  /* 0x0000000000207947 */ /* 0x000fea0003800000 */
.L_x_30:
[----:B------:R-:W-:-:S04]  /*1840*/  LOP3.LUT R0, R11, 0x80000000, R0, 0x48, !PT ;  /* 0x800000000b007812 */ /* 0x000fc800078e4800 */
[----:B------:R-:W-:Y:S01]  /*1850*/  LOP3.LUT R0, R0, 0x7f800000, RZ, 0xfc, !PT ;  /* 0x7f80000000007812 */ /* 0x000fe200078efcff */
[----:B------:R-:W-:Y:S06]  /*1860*/  BRA `(.L_x_35) ;  /* 0x0000000000147947 */ /* 0x000fec0003800000 */
.L_x_29:
[----:B------:R-:W-:Y:S01]  /*1870*/  LOP3.LUT R0, R11, 0x80000000, R0, 0x48, !PT ;  /* 0x800000000b007812 */ /* 0x000fe200078e4800 */
[----:B------:R-:W-:Y:S06]  /*1880*/  BRA `(.L_x_35) ;  /* 0x00000000000c7947 */ /* 0x000fec0003800000 */
.L_x_28:
[----:B------:R-:W0:Y:S01]  /*1890*/  MUFU.RSQ R0, -QNAN ;  /* 0xffc0000000007908 */ /* 0x000e220000001400 */
[----:B------:R-:W-:Y:S05]  /*18a0*/  BRA `(.L_x_35) ;  /* 0x0000000000047947 */ /* 0x000fea0003800000 */
.L_x_27:
[----:B------:R-:W-:-:S07]  /*18b0*/  FADD.FTZ R0, R0, R3 ;  /* 0x0000000300007221 */ /* 0x000fce0000010000 */
.L_x_35:
[----:B------:R-:W-:Y:S05]  /*18c0*/  BSYNC.RECONVERGENT B1 ;  /* 0x0000000000017941 */ /* 0x000fea0003800200 */
.L_x_25:
[----:B------:R-:W-:-:S04]  /*18d0*/  HFMA2 R9, -RZ, RZ, 0, 0 ;  /* 0x00000000ff097431 */ /* 0x000fc800000001ff */
[----:B0-----:R-:W-:Y:S05]  /*18e0*/  RET.REL.NODEC R8 `(_Z9LayerNormPKfPfii) ;  /* 0xffffffe408c47950 */ /* 0x001fea0003c3ffff */
.L_x_36:
[----:B------:R-:W-:-:S00]  /*18f0*/  BRA `(.L_x_36) ;  /* 0xfffffffc00fc7947 */ /* 0x000fc0000383ffff */
[----:B------:R-:W-:-:S00]  /*1900*/  NOP ;  /* 0x0000000000007918 */ /* 0x000fc00000000000 */
[----:B------:R-:W-:-:S00]  /*1910*/  NOP ;  /* 0x0000000000007918 */ /* 0x000fc00000000000 */
[----:B------:R-:W-:-:S00]  /*1920*/  NOP ;  /* 0x0000000000007918 */ /* 0x000fc00000000000 */
[----:B------:R-:W-:-:S00]  /*1930*/  NOP ;  /* 0x0000000000007918 */ /* 0x000fc00000000000 */
[----:B------:R-:W-:-:S00]  /*1940*/  NOP ;  /* 0x0000000000007918 */ /* 0x000fc00000000000 */
[----:B------:R-:W-:-:S00]  /*1950*/  NOP ;  /* 0x0000000000007918 */ /* 0x000fc00000000000 */
[----:B------:R-:W-:-:S00]  /*1960*/  NOP ;  /* 0x0000000000007918 */ /* 0x000fc00000000000 */
[----:B------:R-:W-:-:S00]  /*1970*/  NOP ;  /* 0x0000000000007918 */ /* 0x000fc00000000000 */
.L_x_38:


//--------------------- .nv.shared._Z9LayerNormPKfPfii --------------------------
	.section	.nv.shared._Z9LayerNormPKfPfii,"aw",@nobits
	.sectionflags	@""
	.align	16
	.zero		1024


//--------------------- .nv.shared.reserved.0     --------------------------
	.section	.nv.shared.reserved.0,"aw",@nobits
	.weak		__nv_reservedSMEM_offset_0_alias
	.size		__nv_reservedSMEM_offset_0_alias, 0, 64
	.other		__nv_reservedSMEM_offset_0_alias,@"STO_CUDA_RESERVED_SHARED STV_DEFAULT"
__nv_reservedSMEM_offset_0_alias:
	.zero		0
	.zero		64


//--------------------- .nv.constant0._Z9LayerNormPKfPfii --------------------------
	.section	.nv.constant0._Z9LayerNormPKfPfii,"a",@progbits
	.sectionflags	@""
	.align	4
.nv.constant0._Z9LayerNormPKfPfii:
	.zero		920


//--------------------- SYMBOLS --------------------------

	.type		.nv.reservedSmem.offset0,@object
	.size		.nv.reservedSmem.offset0,0x4
	.type		.nv.reservedSmem.cap,@object
	.size		.nv.reservedSmem.cap,0x4
